	.headerflags	@"EF_CUDA_TEXMODE_UNIFIED EF_CUDA_64BIT_ADDRESS EF_CUDA_SM80 EF_CUDA_VIRTUAL_SM(EF_CUDA_SM80)"
	.elftype	@"ET_EXEC"


//--------------------- .nv.info                  --------------------------
	.section	.nv.info,"",@"SHT_CUDA_INFO"
	.align	4


	//----- nvinfo : EIATTR_REGCOUNT
	.align		4
        /*0000*/ 	.byte	0x04, 0x2f
        /*0002*/ 	.short	(.L_1 - .L_0)
	.align		4
.L_0:
        /*0004*/ 	.word	index@(candidate4)
        /*0008*/ 	.word	0x0000006c


	//----- nvinfo : EIATTR_MAX_STACK_SIZE
	.align		4
.L_1:
        /*000c*/ 	.byte	0x04, 0x23
        /*000e*/ 	.short	(.L_3 - .L_2)
	.align		4
.L_2:
        /*0010*/ 	.word	index@(candidate4)
        /*0014*/ 	.word	0x00000000


	//----- nvinfo : EIATTR_MIN_STACK_SIZE
	.align		4
.L_3:
        /*0018*/ 	.byte	0x04, 0x12
        /*001a*/ 	.short	(.L_5 - .L_4)
	.align		4
.L_4:
        /*001c*/ 	.word	index@(candidate4)
        /*0020*/ 	.word	0x00000000


	//----- nvinfo : EIATTR_FRAME_SIZE
	.align		4
.L_5:
        /*0024*/ 	.byte	0x04, 0x11
        /*0026*/ 	.short	(.L_7 - .L_6)
	.align		4
.L_6:
        /*0028*/ 	.word	index@(candidate4)
        /*002c*/ 	.word	0x00000000
.L_7:


//--------------------- .nv.info.candidate4       --------------------------
	.section	.nv.info.candidate4,"",@"SHT_CUDA_INFO"
	.align	4


	//----- nvinfo : EIATTR_CUDA_API_VERSION
	.align		4
        /*0000*/ 	.byte	0x04, 0x37
        /*0002*/ 	.short	(.L_9 - .L_8)
.L_8:
        /*0004*/ 	.word	0x00000075


	//----- nvinfo : EIATTR_SW2861232_WAR
	.align		4
.L_9:
        /*0008*/ 	.byte	0x01, 0x35
	.zero		2


	//----- nvinfo : EIATTR_PARAM_CBANK
	.align		4
        /*000c*/ 	.byte	0x04, 0x0a
        /*000e*/ 	.short	(.L_11 - .L_10)
	.align		4
.L_10:
        /*0010*/ 	.word	index@(.nv.constant0.candidate4)
        /*0014*/ 	.short	0x0160
        /*0016*/ 	.short	0x0018


	//----- nvinfo : EIATTR_CBANK_PARAM_SIZE
	.align		4
.L_11:
        /*0018*/ 	.byte	0x03, 0x19
        /*001a*/ 	.short	0x0018


	//----- nvinfo : EIATTR_KPARAM_INFO
	.align		4
        /*001c*/ 	.byte	0x04, 0x17
        /*001e*/ 	.short	(.L_13 - .L_12)
.L_12:
        /*0020*/ 	.word	0x00000000
        /*0024*/ 	.short	0x0002
        /*0026*/ 	.short	0x0010
        /*0028*/ 	.byte	0x00, 0xf0, 0x21, 0x00


	//----- nvinfo : EIATTR_KPARAM_INFO
	.align		4
.L_13:
        /*002c*/ 	.byte	0x04, 0x17
        /*002e*/ 	.short	(.L_15 - .L_14)
.L_14:
        /*0030*/ 	.word	0x00000000
        /*0034*/ 	.short	0x0001
        /*0036*/ 	.short	0x0008
        /*0038*/ 	.byte	0x00, 0xf0, 0x21, 0x00


	//----- nvinfo : EIATTR_KPARAM_INFO
	.align		4
.L_15:
        /*003c*/ 	.byte	0x04, 0x17
        /*003e*/ 	.short	(.L_17 - .L_16)
.L_16:
        /*0040*/ 	.word	0x00000000
        /*0044*/ 	.short	0x0000
        /*0046*/ 	.short	0x0000
        /*0048*/ 	.byte	0x00, 0xf0, 0x21, 0x00


	//----- nvinfo : EIATTR_MAXREG_COUNT
	.align		4
.L_17:
        /*004c*/ 	.byte	0x03, 0x1b
        /*004e*/ 	.short	0x00ff


	//----- nvinfo : EIATTR_EXIT_INSTR_OFFSETS
	.align		4
        /*0050*/ 	.byte	0x04, 0x1c
        /*0052*/ 	.short	(.L_19 - .L_18)


	//   ....[0]....
.L_18:
        /*0054*/ 	.word	0x00002b20


	//----- nvinfo : EIATTR_MAX_THREADS
	.align		4
.L_19:
        /*0058*/ 	.byte	0x04, 0x05
        /*005a*/ 	.short	(.L_21 - .L_20)
.L_20:
        /*005c*/ 	.word	0x000000e0
        /*0060*/ 	.word	0x00000001
        /*0064*/ 	.word	0x00000001
.L_21:


//--------------------- .nv.rel.action            --------------------------
	.section	.nv.rel.action,"",@"SHT_CUDA_RELOCINFO"
	.align	8
	.sectionentsize	8
        /*0000*/ 	.byte	0x4b, 0x00, 0x00, 0x00, 0x00, 0x00, 0x00, 0x00, 0x00, 0x02, 0x02, 0x08, 0x10, 0x0a, 0x2f, 0x22
        /* <DEDUP_REMOVED lines=13> */


//--------------------- .nv.constant0.candidate4  --------------------------
	.section	.nv.constant0.candidate4,"a",@progbits
	.align	4
.nv.constant0.candidate4:
	.zero		376


//--------------------- .text.candidate4          --------------------------
	.section	.text.candidate4,"ax",@progbits
	.sectionflags	@"SHF_BARRIERS=1"
	.sectioninfo	@"SHI_REGISTERS=108"
	.align	128
        .global         candidate4
        .type           candidate4,@function
        .size           candidate4,(.L_x_4 - candidate4)
        .other          candidate4,@"STO_CUDA_ENTRY STV_DEFAULT"
candidate4:
.text.candidate4:
[----:B------:R-:W-:-:S02]  /*0000*/  MOV R1, c[0x0][0x28] ;  /* 0x00000a0000017a02 */ /* 0x000fc40000000f00 */
[----:B------:R-:W0:Y:S01]  /*0010*/  S2R R21, SR_TID.X ;  /* 0x0000000000157919 */ /* 0x000e220000002100 */
[----:B------:R-:W-:Y:S01]  /*0020*/  HFMA2.MMA R20, -RZ, RZ, 0, 0 ;  /* 0x00000000ff147435 */ /* 0x000fe200000001ff */
[----:B------:R-:W-:Y:S01]  /*0030*/  MOV R105, RZ ;  /* 0x000000ff00697202 */ /* 0x000fe20000000f00 */
        /* <DEDUP_REMOVED lines=14> */
[----:B------:R-:W-:Y:S01]  /*0120*/  ULDC.64 UR4, c[0x0][0x118] ;  /* 0x0000460000047ab9 */ /* 0x000fe20000000a00 */
[C---:B0-----:R-:W-:Y:S01]  /*0130*/  IMAD.HI R0, R21.reuse, 0x5397829d, RZ ;  /* 0x5397829d15007827 */ /* 0x041fe200078e02ff */
[----:B------:R-:W-:-:S02]  /*0140*/  IADD3 R5, R21, 0xe0, RZ ;  /* 0x000000e015057810 */ /* 0x000fc40007ffe0ff */
[C---:B------:R-:W-:Y:S01]  /*0150*/  IADD3 R6, R21.reuse, 0x1c0, RZ ;  /* 0x000001c015067810 */ /* 0x040fe20007ffe0ff */
[C---:B------:R-:W-:Y:S01]  /*0160*/  IMAD.HI R4, R21.reuse, -0x6db6db6d, R20 ;  /* 0x9249249315047827 */ /* 0x040fe200078e0214 */
[----:B------:R-:W-:Y:S02]  /*0170*/  SHF.R.U32.HI R3, RZ, 0x1f, R0 ;  /* 0x0000001fff037819 */ /* 0x000fe40000011600 */
[----:B------:R-:W-:Y:S01]  /*0180*/  IADD3 R8, R21, 0x2a0, RZ ;  /* 0x000002a015087810 */ /* 0x000fe20007ffe0ff */
[----:B------:R-:W-:Y:S01]  /*0190*/  IMAD.HI R5, R5, 0x5397829d, RZ ;  /* 0x5397829d05057827 */ /* 0x000fe200078e02ff */
[----:B------:R-:W-:Y:S02]  /*01a0*/  LEA.HI.SX32 R2, R0, R3, 0x1b ;  /* 0x0000000300027211 */ /* 0x000fe400078fdaff */
[----:B------:R-:W-:Y:S01]  /*01b0*/  IADD3 R11, R21, 0x380, RZ ;  /* 0x00000380150b7810 */ /* 0x000fe20007ffe0ff */
[----:B------:R-:W-:Y:S01]  /*01c0*/  IMAD.HI R7, R6, 0x5397829d, RZ ;  /* 0x5397829d06077827 */ /* 0x000fe200078e02ff */
[----:B------:R-:W-:-:S02]  /*01d0*/  SHF.R.U32.HI R3, RZ, 0x1f, R4 ;  /* 0x0000001fff037819 */ /* 0x000fc40000011604 */
[----:B------:R-:W-:Y:S01]  /*01e0*/  SHF.R.U32.HI R6, RZ, 0x1f, R5 ;  /* 0x0000001fff067819 */ /* 0x000fe20000011605 */
[----:B------:R-:W-:Y:S01]  /*01f0*/  IMAD.HI R9, R8, 0x5397829d, RZ ;  /* 0x5397829d08097827 */ /* 0x000fe200078e02ff */
[----:B------:R-:W-:Y:S02]  /*0200*/  LEA.HI.SX32 R0, R4, R3, 0x1d ;  /* 0x0000000304007211 */ /* 0x000fe400078feaff */
[----:B------:R-:W-:Y:S01]  /*0210*/  LEA.HI.SX32 R6, R5, R6, 0x1b ;  /* 0x0000000605067211 */ /* 0x000fe200078fdaff */
[----:B------:R-:W-:Y:S01]  /*0220*/  IMAD.HI R11, R11, 0x5397829d, RZ ;  /* 0x5397829d0b0b7827 */ /* 0x000fe200078e02ff */
[----:B------:R-:W-:Y:S02]  /*0230*/  SHF.R.U32.HI R10, RZ, 0x1f, R9 ;  /* 0x0000001fff0a7819 */ /* 0x000fe40000011609 */
[C---:B------:R-:W-:Y:S01]  /*0240*/  IADD3 R3, R21.reuse, 0x460, RZ ;  /* 0x0000046015037810 */ /* 0x040fe20007ffe0ff */
[----:B------:R-:W-:Y:S01]  /*0250*/  IMAD R23, R0, -0xe, R21 ;  /* 0xfffffff200177824 */ /* 0x000fe200078e0215 */
[----:B------:R-:W-:-:S02]  /*0260*/  IADD3 R5, R21, 0x540, RZ ;  /* 0x0000054015057810 */ /* 0x000fc40007ffe0ff */
[----:B------:R-:W-:Y:S01]  /*0270*/  SHF.R.U32.HI R8, RZ, 0x1f, R7 ;  /* 0x0000001fff087819 */ /* 0x000fe20000011607 */
[----:B------:R-:W-:Y:S01]  /*0280*/  IMAD.HI R3, R3, 0x5397829d, RZ ;  /* 0x5397829d03037827 */ /* 0x000fe200078e02ff */
[----:B------:R-:W-:Y:S02]  /*0290*/  LEA.HI.SX32 R10, R9, R10, 0x1b ;  /* 0x0000000a090a7211 */ /* 0x000fe400078fdaff */
[----:B------:R-:W-:Y:S01]  /*02a0*/  IADD3 R9, R21, 0x7e0, RZ ;  /* 0x000007e015097810 */ /* 0x000fe20007ffe0ff */
[----:B------:R-:W-:Y:S01]  /*02b0*/  IMAD.HI R5, R5, 0x5397829d, RZ ;  /* 0x5397829d05057827 */ /* 0x000fe200078e02ff */
[----:B------:R-:W-:Y:S02]  /*02c0*/  SHF.R.U32.HI R4, RZ, 0x1f, R11 ;  /* 0x0000001fff047819 */ /* 0x000fe4000001160b */
[----:B------:R-:W-:Y:S01]  /*02d0*/  LEA.HI.SX32 R8, R7, R8, 0x1b ;  /* 0x0000000807087211 */ /* 0x000fe200078fdaff */
[----:B------:R-:W-:Y:S01]  /*02e0*/  IMAD.HI R9, R9, 0x5397829d, RZ ;  /* 0x5397829d09097827 */ /* 0x000fe200078e02ff */
[----:B------:R-:W-:-:S02]  /*02f0*/  IADD3 R7, R21, 0x700, RZ ;  /* 0x0000070015077810 */ /* 0x000fc40007ffe0ff */
[----:B------:R-:W-:Y:S02]  /*0300*/  LEA.HI.SX32 R12, R11, R4, 0x1b ;  /* 0x000000040b0c7211 */ /* 0x000fe400078fdaff */
[----:B------:R-:W-:Y:S01]  /*0310*/  SHF.R.U32.HI R4, RZ, 0x1f, R3 ;  /* 0x0000001fff047819 */ /* 0x000fe20000011603 */
[----:B------:R-:W-:Y:S01]  /*0320*/  IMAD.HI R7, R7, 0x5397829d, RZ ;  /* 0x5397829d07077827 */ /* 0x000fe200078e02ff */
[----:B------:R-:W-:Y:S02]  /*0330*/  SHF.R.U32.HI R14, RZ, 0x1f, R5 ;  /* 0x0000001fff0e7819 */ /* 0x000fe40000011605 */
[----:B------:R-:W-:Y:S02]  /*0340*/  IADD3 R11, R21, 0x8c0, RZ ;  /* 0x000008c0150b7810 */ /* 0x000fe40007ffe0ff */
[----:B------:R-:W-:Y:S02]  /*0350*/  LEA.HI.SX32 R16, R3, R4, 0x1b ;  /* 0x0000000403107211 */ /* 0x000fe400078fdaff */
[----:B------:R-:W-:Y:S01]  /*0360*/  LEA.HI.SX32 R18, R5, R14, 0x1b ;  /* 0x0000000e05127211 */ /* 0x000fe200078fdaff */
[----:B------:R-:W-:Y:S01]  /*0370*/  IMAD.HI R11, R11, 0x5397829d, RZ ;  /* 0x5397829d0b0b7827 */ /* 0x000fe200078e02ff */
[----:B------:R-:W-:-:S02]  /*0380*/  SHF.R.U32.HI R4, RZ, 0x1f, R9 ;  /* 0x0000001fff047819 */ /* 0x000fc40000011609 */
[C---:B------:R-:W-:Y:S02]  /*0390*/  IADD3 R5, R21.reuse, 0xa80, RZ ;  /* 0x00000a8015057810 */ /* 0x040fe40007ffe0ff */
[----:B------:R-:W-:Y:S02]  /*03a0*/  SHF.R.U32.HI R20, RZ, 0x1f, R7 ;  /* 0x0000001fff147819 */ /* 0x000fe40000011607 */
[----:B------:R-:W-:Y:S01]  /*03b0*/  IADD3 R3, R21, 0x9a0, RZ ;  /* 0x000009a015037810 */ /* 0x000fe20007ffe0ff */
[----:B------:R-:W-:Y:S01]  /*03c0*/  IMAD.HI R5, R5, 0x5397829d, RZ ;  /* 0x5397829d05057827 */ /* 0x000fe200078e02ff */
[----:B------:R-:W-:Y:S02]  /*03d0*/  LEA.HI.SX32 R24, R9, R4, 0x1b ;  /* 0x0000000409187211 */ /* 0x000fe400078fdaff */
[----:B------:R-:W-:Y:S01]  /*03e0*/  IADD3 R9, R21, 0xd20, RZ ;  /* 0x00000d2015097810 */ /* 0x000fe20007ffe0ff */
[----:B------:R-:W-:Y:S01]  /*03f0*/  IMAD.HI R3, R3, 0x5397829d, RZ ;  /* 0x5397829d03037827 */ /* 0x000fe200078e02ff */
[----:B------:R-:W-:-:S02]  /*0400*/  LEA.HI.SX32 R22, R7, R20, 0x1b ;  /* 0x0000001407167211 */ /* 0x000fc400078fdaff */
[----:B------:R-:W-:Y:S01]  /*0410*/  IADD3 R7, R21, 0xb60, RZ ;  /* 0x00000b6015077810 */ /* 0x000fe20007ffe0ff */
[----:B------:R-:W-:Y:S01]  /*0420*/  IMAD.HI R9, R9, 0x5397829d, RZ ;  /* 0x5397829d09097827 */ /* 0x000fe200078e02ff */
[----:B------:R-:W-:Y:S02]  /*0430*/  SHF.R.U32.HI R4, RZ, 0x1f, R11 ;  /* 0x0000001fff047819 */ /* 0x000fe4000001160b */
[----:B------:R-:W-:Y:S01]  /*0440*/  SHF.R.U32.HI R14, RZ, 0x1f, R5 ;  /* 0x0000001fff0e7819 */ /* 0x000fe20000011605 */
[----:B------:R-:W-:Y:S01]  /*0450*/  IMAD.HI R7, R7, 0x5397829d, RZ ;  /* 0x5397829d07077827 */ /* 0x000fe200078e02ff */
[----:B------:R-:W-:Y:S02]  /*0460*/  LEA.HI.SX32 R26, R11, R4, 0x1b ;  /* 0x000000040b1a7211 */ /* 0x000fe400078fdaff */
[----:B------:R-:W-:Y:S02]  /*0470*/  SHF.R.U32.HI R4, RZ, 0x1f, R3 ;  /* 0x0000001fff047819 */ /* 0x000fe40000011603 */
[----:B------:R-:W-:-:S02]  /*0480*/  IADD3 R11, R21, 0xe00, RZ ;  /* 0x00000e00150b7810 */ /* 0x000fc40007ffe0ff */
[----:B------:R-:W-:Y:S02]  /*0490*/  LEA.HI.SX32 R30, R5, R14, 0x1b ;  /* 0x0000000e051e7211 */ /* 0x000fe400078fdaff */
[----:B------:R-:W-:Y:S01]  /*04a0*/  SHF.R.U32.HI R14, RZ, 0x1f, R9 ;  /* 0x0000001fff0e7819 */ /* 0x000fe20000011609 */
[----:B------:R-:W-:Y:S01]  /*04b0*/  IMAD.HI R11, R11, 0x5397829d, RZ ;  /* 0x5397829d0b0b7827 */ /* 0x000fe200078e02ff */
[----:B------:R-:W-:Y:S02]  /*04c0*/  LEA.HI.SX32 R28, R3, R4, 0x1b ;  /* 0x00000004031c7211 */ /* 0x000fe400078fdaff */
[----:B------:R-:W-:Y:S02]  /*04d0*/  SHF.R.U32.HI R4, RZ, 0x1f, R7 ;  /* 0x0000001fff047819 */ /* 0x000fe40000011607 */
[----:B------:R-:W-:Y:S02]  /*04e0*/  IADD3 R3, R21, 0xee0, RZ ;  /* 0x00000ee015037810 */ /* 0x000fe40007ffe0ff */
[----:B------:R-:W-:-:S02]  /*04f0*/  LEA.HI.SX32 R34, R9, R14, 0x1b ;  /* 0x0000000e09227211 */ /* 0x000fc400078fdaff */
[----:B------:R-:W-:Y:S01]  /*0500*/  IADD3 R9, R21, 0x1180, RZ ;  /* 0x0000118015097810 */ /* 0x000fe20007ffe0ff */
[----:B------:R-:W-:Y:S01]  /*0510*/  IMAD.HI R3, R3, 0x5397829d, RZ ;  /* 0x5397829d03037827 */ /* 0x000fe200078e02ff */
[----:B------:R-:W-:Y:S02]  /*0520*/  LEA.HI.SX32 R32, R7, R4, 0x1b ;  /* 0x0000000407207211 */ /* 0x000fe400078fdaff */
[----:B------:R-:W-:Y:S01]  /*0530*/  IADD3 R5, R21, 0xfc0, RZ ;  /* 0x00000fc015057810 */ /* 0x000fe20007ffe0ff */
[----:B------:R-:W-:Y:S01]  /*0540*/  IMAD.HI R9, R9, 0x5397829d, RZ ;  /* 0x5397829d09097827 */ /* 0x000fe200078e02ff */
[----:B------:R-:W-:Y:S02]  /*0550*/  SHF.R.U32.HI R4, RZ, 0x1f, R11 ;  /* 0x0000001fff047819 */ /* 0x000fe4000001160b */
[----:B------:R-:W-:Y:S01]  /*0560*/  IADD3 R7, R21, 0x10a0, RZ ;  /* 0x000010a015077810 */ /* 0x000fe20007ffe0ff */
[----:B------:R-:W-:Y:S01]  /*0570*/  IMAD.HI R5, R5, 0x5397829d, RZ ;  /* 0x5397829d05057827 */ /* 0x000fe200078e02ff */
[----:B------:R-:W-:-:S02]  /*0580*/  LEA.HI.SX32 R36, R11, R4, 0x1b ;  /* 0x000000040b247211 */ /* 0x000fc400078fdaff */
[----:B------:R-:W-:Y:S01]  /*0590*/  SHF.R.U32.HI R4, RZ, 0x1f, R3 ;  /* 0x0000001fff047819 */ /* 0x000fe20000011603 */
[----:B------:R-:W-:Y:S01]  /*05a0*/  IMAD.HI R7, R7, 0x5397829d, RZ ;  /* 0x5397829d07077827 */ /* 0x000fe200078e02ff */
[----:B------:R-:W-:Y:S02]  /*05b0*/  IADD3 R11, R21, 0x1340, RZ ;  /* 0x00001340150b7810 */ /* 0x000fe40007ffe0ff */
[----:B------:R-:W-:Y:S02]  /*05c0*/  SHF.R.U32.HI R20, RZ, 0x1f, R9 ;  /* 0x0000001fff147819 */ /* 0x000fe40000011609 */
[----:B------:R-:W-:Y:S01]  /*05d0*/  LEA.HI.SX32 R38, R3, R4, 0x1b ;  /* 0x0000000403267211 */ /* 0x000fe200078fdaff */
[----:B------:R-:W-:Y:S01]  /*05e0*/  IMAD.HI R11, R11, 0x5397829d, RZ ;  /* 0x5397829d0b0b7827 */ /* 0x000fe200078e02ff */
[----:B------:R-:W-:Y:S02]  /*05f0*/  SHF.R.U32.HI R4, RZ, 0x1f, R5 ;  /* 0x0000001fff047819 */ /* 0x000fe40000011605 */
[----:B------:R-:W-:-:S02]  /*0600*/  LEA.HI.SX32 R44, R9, R20, 0x1b ;  /* 0x00000014092c7211 */ /* 0x000fc400078fdaff */
[----:B------:R-:W0:Y:S01]  /*0610*/  S2R R20, SR_CTAID.X ;  /* 0x0000000000147919 */ /* 0x000e220000002500 */
[----:B------:R-:W-:Y:S02]  /*0620*/  LEA.HI.SX32 R40, R5, R4, 0x1b ;  /* 0x0000000405287211 */ /* 0x000fe400078fdaff */
[----:B------:R-:W-:Y:S02]  /*0630*/  SHF.R.U32.HI R4, RZ, 0x1f, R11 ;  /* 0x0000001fff047819 */ /* 0x000fe4000001160b */
[C---:B------:R-:W-:Y:S02]  /*0640*/  IADD3 R3, R21.reuse, 0x1420, RZ ;  /* 0x0000142015037810 */ /* 0x040fe40007ffe0ff */
[----:B------:R-:W-:Y:S02]  /*0650*/  IADD3 R5, R21, 0x1500, RZ ;  /* 0x0000150015057810 */ /* 0x000fe40007ffe0ff */
[----:B------:R-:W-:Y:S01]  /*0660*/  LEA.HI.SX32 R46, R11, R4, 0x1b ;  /* 0x000000040b2e7211 */ /* 0x000fe200078fdaff */
[----:B------:R-:W-:Y:S01]  /*0670*/  IMAD.HI R3, R3, 0x5397829d, RZ ;  /* 0x5397829d03037827 */ /* 0x000fe200078e02ff */
[----:B------:R-:W-:-:S02]  /*0680*/  IADD3 R4, R21, 0x16c0, RZ ;  /* 0x000016c015047810 */ /* 0x000fc40007ffe0ff */
[----:B------:R-:W-:Y:S01]  /*0690*/  SHF.R.U32.HI R14, RZ, 0x1f, R7 ;  /* 0x0000001fff0e7819 */ /* 0x000fe20000011607 */
[----:B------:R-:W-:Y:S01]  /*06a0*/  IMAD.HI R5, R5, 0x5397829d, RZ ;  /* 0x5397829d05057827 */ /* 0x000fe200078e02ff */
[----:B------:R-:W-:Y:S02]  /*06b0*/  IADD3 R11, R21, 0x17a0, RZ ;  /* 0x000017a0150b7810 */ /* 0x000fe40007ffe0ff */
[----:B------:R-:W-:Y:S01]  /*06c0*/  LEA.HI.SX32 R42, R7, R14, 0x1b ;  /* 0x0000000e072a7211 */ /* 0x000fe200078fdaff */
[----:B------:R-:W-:Y:S01]  /*06d0*/  IMAD.HI R9, R4, 0x5397829d, RZ ;  /* 0x5397829d04097827 */ /* 0x000fe200078e02ff */
[----:B------:R-:W-:Y:S02]  /*06e0*/  IADD3 R7, R21, 0x15e0, RZ ;  /* 0x000015e015077810 */ /* 0x000fe40007ffe0ff */
[----:B------:R-:W-:Y:S01]  /*06f0*/  SHF.R.U32.HI R4, RZ, 0x1f, R3 ;  /* 0x0000001fff047819 */ /* 0x000fe20000011603 */
[----:B------:R-:W-:Y:S01]  /*0700*/  IMAD.HI R11, R11, 0x5397829d, RZ ;  /* 0x5397829d0b0b7827 */ /* 0x000fe200078e02ff */
[----:B------:R-:W-:-:S02]  /*0710*/  SHF.R.U32.HI R14, RZ, 0x1f, R5 ;  /* 0x0000001fff0e7819 */ /* 0x000fc40000011605 */
[----:B------:R-:W-:Y:S01]  /*0720*/  LEA.HI.SX32 R48, R3, R4, 0x1b ;  /* 0x0000000403307211 */ /* 0x000fe200078fdaff */
[----:B------:R-:W-:Y:S01]  /*0730*/  IMAD.HI R7, R7, 0x5397829d, RZ ;  /* 0x5397829d07077827 */ /* 0x000fe200078e02ff */
[----:B------:R-:W-:Y:S02]  /*0740*/  SHF.R.U32.HI R4, RZ, 0x1f, R9 ;  /* 0x0000001fff047819 */ /* 0x000fe40000011609 */
[----:B------:R-:W-:Y:S01]  /*0750*/  LEA.HI.SX32 R50, R5, R14, 0x1b ;  /* 0x0000000e05327211 */ /* 0x000fe200078fdaff */
[C---:B------:R-:W-:Y:S01]  /*0760*/  IMAD R3, R2.reuse, -0x62, R21 ;  /* 0xffffff9e02037824 */ /* 0x040fe200078e0215 */
[----:B------:R-:W-:Y:S01]  /*0770*/  SHF.R.U32.HI R14, RZ, 0x1f, R11 ;  /* 0x0000001fff0e7819 */ /* 0x000fe2000001160b */
[----:B------:R-:W-:Y:S01]  /*0780*/  IMAD R5, R2, 0xc40, R23 ;  /* 0x00000c4002057824 */ /* 0x000fe200078e0217 */
[----:B------:R-:W-:Y:S02]  /*0790*/  LEA.HI.SX32 R54, R9, R4, 0x1b ;  /* 0x0000000409367211 */ /* 0x000fe400078fdaff */
[----:B------:R-:W-:-:S02]  /*07a0*/  MOV R2, RZ ;  /* 0x000000ff00027202 */ /* 0x000fc40000000f00 */
[----:B------:R-:W-:Y:S02]  /*07b0*/  SHF.R.U32.HI R52, RZ, 0x1f, R7 ;  /* 0x0000001fff347819 */ /* 0x000fe40000011607 */
[----:B0-----:R-:W-:Y:S02]  /*07c0*/  LOP3.LUT R4, R20, 0x3, RZ, 0xc0, !PT ;  /* 0x0000000314047812 */ /* 0x001fe400078ec0ff */
[----:B------:R-:W-:Y:S01]  /*07d0*/  LEA.HI.SX32 R56, R11, R14, 0x1b ;  /* 0x0000000e0b387211 */ /* 0x000fe200078fdaff */
[----:B------:R-:W-:Y:S01]  /*07e0*/  IMAD.HI R14, R3, -0x6db6db6d, R2 ;  /* 0x92492493030e7827 */ /* 0x000fe200078e0202 */
[----:B------:R-:W-:Y:S02]  /*07f0*/  LEA.HI.SX32 R52, R7, R52, 0x1b ;  /* 0x0000003407347211 */ /* 0x000fe400078fdaff */
[----:B------:R-:W-:Y:S01]  /*0800*/  IADD3 R3, R0, 0x4, RZ ;  /* 0x0000000400037810 */ /* 0x000fe20007ffe0ff */
[----:B------:R-:W-:Y:S01]  /*0810*/  IMAD R7, R4, 0xe, R23 ;  /* 0x0000000e04077824 */ /* 0x000fe200078e0217 */
[----:B------:R-:W-:Y:S01]  /*0820*/  IADD3 R13, R0, 0x6, RZ ;  /* 0x00000006000d7810 */ /* 0x000fe20007ffe0ff */
[----:B------:R-:W-:Y:S01]  /*0830*/  IMAD R17, R4, 0xe, R5 ;  /* 0x0000000e04117824 */ /* 0x000fe200078e0205 */
[----:B------:R-:W-:Y:S01]  /*0840*/  HFMA2.MMA R4, -RZ, RZ, 0, 0 ;  /* 0x00000000ff047435 */ /* 0x000fe200000001ff */
[----:B------:R-:W-:Y:S01]  /*0850*/  IMAD R31, R16, 0xc40, R7 ;  /* 0x00000c40101f7824 */ /* 0x000fe200078e0207 */
[----:B------:R-:W-:Y:S01]  /*0860*/  SHF.R.U32.HI R15, RZ, 0x1f, R14 ;  /* 0x0000001fff0f7819 */ /* 0x000fe2000001160e */
[----:B------:R-:W-:Y:S01]  /*0870*/  IMAD.HI R16, R3, -0x6db6db6d, R2 ;  /* 0x9249249303107827 */ /* 0x000fe200078e0202 */
[----:B------:R-:W-:-:S02]  /*0880*/  LOP3.LUT R2, R20, 0x1f, RZ, 0xc0, !PT ;  /* 0x0000001f14027812 */ /* 0x000fc400078ec0ff */
[----:B------:R-:W-:Y:S01]  /*0890*/  IADD3 R9, R0, 0x3, RZ ;  /* 0x0000000300097810 */ /* 0x000fe20007ffe0ff */
[--C-:B------:R-:W-:Y:S01]  /*08a0*/  IMAD R27, R10, 0xc40, R7.reuse ;  /* 0x00000c400a1b7824 */ /* 0x100fe200078e0207 */
[----:B------:R-:W-:Y:S01]  /*08b0*/  HFMA2.MMA R10, -RZ, RZ, 0, 0 ;  /* 0x00000000ff0a7435 */ /* 0x000fe200000001ff */
[--C-:B------:R-:W-:Y:S01]  /*08c0*/  IMAD R19, R6, 0xc40, R7.reuse ;  /* 0x00000c4006137824 */ /* 0x100fe200078e0207 */
[----:B------:R-:W-:Y:S01]  /*08d0*/  HFMA2.MMA R6, -RZ, RZ, 0, 0 ;  /* 0x00000000ff067435 */ /* 0x000fe200000001ff */
[--C-:B------:R-:W-:Y:S01]  /*08e0*/  IMAD R29, R12, 0xc40, R7.reuse ;  /* 0x00000c400c1d7824 */ /* 0x100fe200078e0207 */
[----:B------:R-:W-:Y:S01]  /*08f0*/  MOV R12, RZ ;  /* 0x000000ff000c7202 */ /* 0x000fe20000000f00 */
[--C-:B------:R-:W-:Y:S01]  /*0900*/  IMAD R25, R8, 0xc40, R7.reuse ;  /* 0x00000c4008197824 */ /* 0x100fe200078e0207 */
[----:B------:R-:W-:Y:S01]  /*0910*/  SHF.R.U32.HI R2, RZ, 0x2, R2 ;  /* 0x00000002ff027819 */ /* 0x000fe20000011602 */
[--C-:B------:R-:W-:Y:S01]  /*0920*/  IMAD R33, R18, 0xc40, R7.reuse ;  /* 0x00000c4012217824 */ /* 0x100fe200078e0207 */
[----:B------:R-:W-:Y:S01]  /*0930*/  MOV R8, RZ ;  /* 0x000000ff00087202 */ /* 0x000fe20000000f00 */
[--C-:B------:R-:W-:Y:S01]  /*0940*/  IMAD R35, R22, 0xc40, R7.reuse ;  /* 0x00000c4016237824 */ /* 0x100fe200078e0207 */
[----:B------:R-:W-:Y:S01]  /*0950*/  IADD3 R11, R0, 0x1, RZ ;  /* 0x00000001000b7810 */ /* 0x000fe20007ffe0ff */
[--C-:B------:R-:W-:Y:S01]  /*0960*/  IMAD R39, R24, 0xc40, R7.reuse ;  /* 0x00000c4018277824 */ /* 0x100fe200078e0207 */
[----:B------:R-:W-:Y:S01]  /*0970*/  IADD3 R5, R0, 0x2, RZ ;  /* 0x0000000200057810 */ /* 0x000fe20007ffe0ff */
[--C-:B------:R-:W-:Y:S01]  /*0980*/  IMAD R43, R26, 0xc40, R7.reuse ;  /* 0x00000c401a2b7824 */ /* 0x100fe200078e0207 */
[----:B------:R-:W-:Y:S01]  /*0990*/  LEA.HI.SX32 R15, R14, R15, 0x1d ;  /* 0x0000000f0e0f7211 */ /* 0x000fe200078feaff */
[----:B------:R-:W-:-:S02]  /*09a0*/  IMAD R47, R28, 0xc40, R7 ;  /* 0x00000c401c2f7824 */ /* 0x000fc400078e0207 */
[--C-:B------:R-:W-:Y:S02]  /*09b0*/  IMAD R49, R30, 0xc40, R7.reuse ;  /* 0x00000c401e317824 */ /* 0x100fe400078e0207 */
[--C-:B------:R-:W-:Y:S02]  /*09c0*/  IMAD R51, R32, 0xc40, R7.reuse ;  /* 0x00000c4020337824 */ /* 0x100fe400078e0207 */
[--C-:B------:R-:W-:Y:S02]  /*09d0*/  IMAD R53, R34, 0xc40, R7.reuse ;  /* 0x00000c4022357824 */ /* 0x100fe400078e0207 */
[--C-:B------:R-:W-:Y:S02]  /*09e0*/  IMAD R55, R36, 0xc40, R7.reuse ;  /* 0x00000c4024377824 */ /* 0x100fe400078e0207 */
[--C-:B------:R-:W-:Y:S02]  /*09f0*/  IMAD R57, R38, 0xc40, R7.reuse ;  /* 0x00000c4026397824 */ /* 0x100fe400078e0207 */
        /* <DEDUP_REMOVED lines=8> */
[----:B------:R-:W-:Y:S01]  /*0a80*/  IMAD R75, R56, 0xc40, R7 ;  /* 0x00000c40384b7824 */ /* 0x000fe200078e0207 */
[----:B------:R-:W-:Y:S01]  /*0a90*/  IADD3 R7, R0, 0x5, RZ ;  /* 0x0000000500077810 */ /* 0x000fe20007ffe0ff */
[----:B------:R-:W-:-:S04]  /*0aa0*/  IMAD.HI R12, R13, -0x6db6db6d, R12 ;  /* 0x924924930d0c7827 */ /* 0x000fc800078e020c */
[----:B------:R-:W-:Y:S02]  /*0ab0*/  IMAD R22, R2, 0x188, R17 ;  /* 0x0000018802167824 */ /* 0x000fe400078e0211 */
[----:B------:R-:W-:-:S04]  /*0ac0*/  IMAD.HI R8, R9, -0x6db6db6d, R8 ;  /* 0x9249249309087827 */ /* 0x000fc800078e0208 */
[----:B------:R-:W-:-:S04]  /*0ad0*/  IMAD.HI R10, R11, -0x6db6db6d, R10 ;  /* 0x924924930b0a7827 */ /* 0x000fc800078e020a */
[----:B------:R-:W-:-:S04]  /*0ae0*/  IMAD.HI R4, R5, -0x6db6db6d, R4 ;  /* 0x9249249305047827 */ /* 0x000fc800078e0204 */
[----:B------:R-:W-:Y:S01]  /*0af0*/  IMAD.HI R6, R7, -0x6db6db6d, R6 ;  /* 0x9249249307067827 */ /* 0x000fe200078e0206 */
[----:B------:R-:W-:-:S03]  /*0b00*/  SHF.R.U32.HI R17, RZ, 0x1f, R4 ;  /* 0x0000001fff117819 */ /* 0x000fc60000011604 */
[C---:B------:R-:W-:Y:S01]  /*0b10*/  IMAD R24, R2.reuse, 0x188, R19 ;  /* 0x0000018802187824 */ /* 0x040fe200078e0213 */
[----:B------:R-:W-:Y:S01]  /*0b20*/  SHF.R.U32.HI R19, RZ, 0x1f, R16 ;  /* 0x0000001fff137819 */ /* 0x000fe20000011610 */
[----:B------:R-:W-:Y:S01]  /*0b30*/  IMAD R22, R15, 0x38, R22 ;  /* 0x000000380f167824 */ /* 0x000fe200078e0216 */
[----:B------:R-:W-:Y:S01]  /*0b40*/  SHF.R.U32.HI R15, RZ, 0x1f, R12 ;  /* 0x0000001fff0f7819 */ /* 0x000fe2000001160c */
[C---:B------:R-:W-:Y:S01]  /*0b50*/  IMAD R32, R2.reuse, 0x188, R27 ;  /* 0x0000018802207824 */ /* 0x040fe200078e021b */
[----:B------:R-:W-:Y:S01]  /*0b60*/  SHF.R.U32.HI R27, RZ, 0x1f, R8 ;  /* 0x0000001fff1b7819 */ /* 0x000fe20000011608 */
[C---:B------:R-:W-:Y:S01]  /*0b70*/  IMAD R28, R2.reuse, 0x188, R25 ;  /* 0x00000188021c7824 */ /* 0x040fe200078e0219 */
[----:B------:R-:W-:Y:S01]  /*0b80*/  SHF.R.U32.HI R25, RZ, 0x1f, R10 ;  /* 0x0000001fff197819 */ /* 0x000fe2000001160a */
[C---:B------:R-:W-:Y:S01]  /*0b90*/  IMAD R37, R2.reuse, 0x188, R29 ;  /* 0x0000018802257824 */ /* 0x040fe200078e021d */
[----:B------:R-:W-:Y:S01]  /*0ba0*/  SHF.R.U32.HI R29, RZ, 0x1f, R6 ;  /* 0x0000001fff1d7819 */ /* 0x000fe20000011606 */
[----:B------:R-:W-:Y:S01]  /*0bb0*/  IMAD R34, R2, 0x188, R43 ;  /* 0x0000018802227824 */ /* 0x000fe200078e022b */
[----:B------:R-:W-:Y:S01]  /*0bc0*/  LEA.HI.SX32 R19, R16, R19, 0x1e ;  /* 0x0000001310137211 */ /* 0x000fe200078ff2ff */
[----:B------:R-:W-:Y:S01]  /*0bd0*/  IMAD R40, R2, 0x188, R67 ;  /* 0x0000018802287824 */ /* 0x000fe200078e0243 */
[----:B------:R-:W-:Y:S01]  /*0be0*/  LEA.HI.SX32 R15, R12, R15, 0x1e ;  /* 0x0000000f0c0f7211 */ /* 0x000fe200078ff2ff */
[----:B------:R-:W-:Y:S01]  /*0bf0*/  IMAD R41, R2, 0x188, R31 ;  /* 0x0000018802297824 */ /* 0x000fe200078e021f */
[----:B------:R-:W-:Y:S01]  /*0c00*/  LEA.HI.SX32 R27, R8, R27, 0x1e ;  /* 0x0000001b081b7211 */ /* 0x000fe200078ff2ff */
[----:B------:R-:W-:Y:S01]  /*0c10*/  IMAD R19, R19, -0x7, R3 ;  /* 0xfffffff913137824 */ /* 0x000fe200078e0203 */
[----:B------:R-:W-:Y:S01]  /*0c20*/  LEA.HI.SX32 R25, R10, R25, 0x1e ;  /* 0x000000190a197211 */ /* 0x000fe200078ff2ff */
[----:B------:R-:W-:Y:S01]  /*0c30*/  IMAD R15, R15, -0x7, R13 ;  /* 0xfffffff90f0f7824 */ /* 0x000fe200078e020d */
[----:B------:R-:W-:Y:S01]  /*0c40*/  LEA.HI.SX32 R17, R4, R17, 0x1e ;  /* 0x0000001104117211 */ /* 0x000fe200078ff2ff */
[----:B------:R-:W-:Y:S01]  /*0c50*/  IMAD R36, R2, 0x188, R57 ;  /* 0x0000018802247824 */ /* 0x000fe200078e0239 */
[----:B------:R-:W-:Y:S01]  /*0c60*/  LEA.HI.SX32 R29, R6, R29, 0x1e ;  /* 0x0000001d061d7211 */ /* 0x000fe200078ff2ff */
[C---:B------:R-:W-:Y:S01]  /*0c70*/  IMAD R42, R2.reuse, 0x188, R69 ;  /* 0x00000188022a7824 */ /* 0x040fe200078e0245 */
[----:B------:R-:W-:Y:S01]  /*0c80*/  HFMA2.MMA R57, -RZ, RZ, 0, 0 ;  /* 0x00000000ff397435 */ /* 0x000fe200000001ff */
[----:B------:R-:W-:Y:S01]  /*0c90*/  IMAD R8, R27, -0x7, R9 ;  /* 0xfffffff91b087824 */ /* 0x000fe200078e0209 */
[----:B------:R-:W-:Y:S01]  /*0ca0*/  HFMA2.MMA R69, -RZ, RZ, 0, 0 ;  /* 0x00000000ff457435 */ /* 0x000fe200000001ff */
[C---:B------:R-:W-:Y:S01]  /*0cb0*/  IMAD R49, R2.reuse, 0x188, R49 ;  /* 0x0000018802317824 */ /* 0x040fe200078e0231 */
[----:B------:R-:W-:Y:S01]  /*0cc0*/  MOV R67, RZ ;  /* 0x000000ff00437202 */ /* 0x000fe20000000f00 */
[----:B------:R-:W-:-:S02]  /*0cd0*/  IMAD R61, R2, 0x188, R61 ;  /* 0x00000188023d7824 */ /* 0x000fc400078e023d */
[----:B------:R-:W-:Y:S02]  /*0ce0*/  IMAD R10, R25, -0x7, R11 ;  /* 0xfffffff9190a7824 */ /* 0x000fe400078e020b */
[C---:B------:R-:W-:Y:S02]  /*0cf0*/  IMAD R45, R2.reuse, 0x188, R33 ;  /* 0x00000188022d7824 */ /* 0x040fe400078e0221 */
[C---:B------:R-:W-:Y:S02]  /*0d00*/  IMAD R47, R2.reuse, 0x188, R47 ;  /* 0x00000188022f7824 */ /* 0x040fe400078e022f */
[----:B------:R-:W-:Y:S01]  /*0d10*/  IMAD R38, R2, 0x188, R65 ;  /* 0x0000018802267824 */ /* 0x000fe200078e0241 */
[----:B------:R-:W-:Y:S01]  /*0d20*/  HFMA2.MMA R65, -RZ, RZ, 0, 0 ;  /* 0x00000000ff417435 */ /* 0x000fe200000001ff */
[----:B------:R-:W-:Y:S02]  /*0d30*/  IMAD R17, R17, -0x7, R5 ;  /* 0xfffffff911117824 */ /* 0x000fe400078e0205 */
[----:B------:R-:W-:-:S02]  /*0d40*/  IMAD R6, R29, -0x7, R7 ;  /* 0xfffffff91d067824 */ /* 0x000fc400078e0207 */
[C---:B------:R-:W-:Y:S02]  /*0d50*/  IMAD R14, R2.reuse, 0x188, R35 ;  /* 0x00000188020e7824 */ /* 0x040fe400078e0223 */
[C---:B------:R-:W-:Y:S02]  /*0d60*/  IMAD R18, R2.reuse, 0x188, R39 ;  /* 0x0000018802127824 */ /* 0x040fe400078e0227 */
[C---:B------:R-:W-:Y:S02]  /*0d70*/  IMAD R51, R2.reuse, 0x188, R51 ;  /* 0x0000018802337824 */ /* 0x040fe400078e0233 */
[C---:B------:R-:W-:Y:S02]  /*0d80*/  IMAD R59, R2.reuse, 0x188, R59 ;  /* 0x00000188023b7824 */ /* 0x040fe400078e023b */
[C---:B------:R-:W-:Y:S02]  /*0d90*/  IMAD R63, R2.reuse, 0x188, R63 ;  /* 0x00000188023f7824 */ /* 0x040fe400078e023f */
[----:B------:R-:W-:-:S02]  /*0da0*/  IMAD R75, R2, 0x188, R75 ;  /* 0x00000188024b7824 */ /* 0x000fc400078e024b */
[----:B------:R-:W-:Y:S02]  /*0db0*/  IMAD R31, R19, 0x38, R40 ;  /* 0x00000038131f7824 */ /* 0x000fe400078e0228 */
[C---:B------:R-:W-:Y:S02]  /*0dc0*/  IMAD R33, R15.reuse, 0x38, R34 ;  /* 0x000000380f217824 */ /* 0x040fe400078e0222 */
[C---:B------:R-:W-:Y:S01]  /*0dd0*/  IMAD R26, R2.reuse, 0x188, R53 ;  /* 0x00000188021a7824 */ /* 0x040fe200078e0235 */
[----:B------:R-:W-:Y:S01]  /*0de0*/  HFMA2.MMA R53, -RZ, RZ, 0, 0 ;  /* 0x00000000ff357435 */ /* 0x000fe200000001ff */
[C---:B------:R-:W-:Y:S01]  /*0df0*/  IMAD R30, R2.reuse, 0x188, R55 ;  /* 0x00000188021e7824 */ /* 0x040fe200078e0237 */
[----:B------:R-:W-:Y:S01]  /*0e00*/  MOV R55, RZ ;  /* 0x000000ff00377202 */ /* 0x000fe20000000f00 */
[C---:B------:R-:W-:Y:S01]  /*0e10*/  IMAD R39, R2.reuse, 0x188, R71 ;  /* 0x0000018802277824 */ /* 0x040fe200078e0247 */
[----:B------:R-:W-:Y:S01]  /*0e20*/  MOV R71, RZ ;  /* 0x000000ff00477202 */ /* 0x000fe20000000f00 */
[----:B------:R-:W-:Y:S01]  /*0e30*/  IMAD R43, R2, 0x188, R73 ;  /* 0x00000188022b7824 */ /* 0x000fe200078e0249 */
[----:B------:R-:W-:Y:S01]  /*0e40*/  HFMA2.MMA R73, -RZ, RZ, 0, 0 ;  /* 0x00000000ff497435 */ /* 0x000fe200000001ff */
[----:B------:R-:W-:-:S02]  /*0e50*/  IMAD R34, R15, 0x38, R36 ;  /* 0x000000380f227824 */ /* 0x000fc400078e0224 */
[----:B------:R-:W-:Y:S02]  /*0e60*/  IMAD R35, R15, 0x38, R42 ;  /* 0x000000380f237824 */ /* 0x000fe400078e022a */
[----:B------:R-:W-:Y:S02]  /*0e70*/  IMAD R40, R8, 0x38, R41 ;  /* 0x0000003808287824 */ /* 0x000fe400078e0229 */
[----:B------:R-:W-:Y:S02]  /*0e80*/  IMAD R36, R10, 0x38, R37 ;  /* 0x000000380a247824 */ /* 0x000fe400078e0225 */
[C---:B------:R-:W-:Y:S01]  /*0e90*/  IMAD R41, R8.reuse, 0x38, R49 ;  /* 0x0000003808297824 */ /* 0x040fe200078e0231 */
[----:B------:R-:W-:Y:S01]  /*0ea0*/  HFMA2.MMA R49, -RZ, RZ, 0, 0 ;  /* 0x00000000ff317435 */ /* 0x000fe200000001ff */
[----:B------:R-:W-:Y:S01]  /*0eb0*/  IMAD R42, R8, 0x38, R61 ;  /* 0x00000038082a7824 */ /* 0x000fe200078e023d */
[----:B------:R-:W-:Y:S01]  /*0ec0*/  HFMA2.MMA R61, -RZ, RZ, 0, 0 ;  /* 0x00000000ff3d7435 */ /* 0x000fe200000001ff */
[----:B------:R-:W-:-:S02]  /*0ed0*/  IMAD R27, R17, 0x38, R38 ;  /* 0x00000038111b7824 */ /* 0x000fc400078e0226 */
[----:B------:R-:W-:Y:S02]  /*0ee0*/  IMAD R37, R10, 0x38, R47 ;  /* 0x000000380a257824 */ /* 0x000fe400078e022f */
[----:B------:R-:W-:Y:S02]  /*0ef0*/  IMAD R44, R6, 0x38, R45 ;  /* 0x00000038062c7824 */ /* 0x000fe400078e022d */
[----:B------:R-:W-:Y:S01]  /*0f00*/  IMAD R38, R10, 0x38, R59 ;  /* 0x000000380a267824 */ /* 0x000fe200078e023b */
[----:B------:R-:W-:Y:S01]  /*0f10*/  MOV R59, RZ ;  /* 0x000000ff003b7202 */ /* 0x000fe20000000f00 */
[C---:B------:R-:W-:Y:S01]  /*0f20*/  IMAD R45, R6.reuse, 0x38, R51 ;  /* 0x00000038062d7824 */ /* 0x040fe200078e0233 */
[----:B------:R-:W-:Y:S01]  /*0f30*/  MOV R51, RZ ;  /* 0x000000ff00337202 */ /* 0x000fe20000000f00 */
[C---:B------:R-:W-:Y:S01]  /*0f40*/  IMAD R46, R6.reuse, 0x38, R63 ;  /* 0x00000038062e7824 */ /* 0x040fe200078e023f */
[----:B------:R-:W-:Y:S01]  /*0f50*/  MOV R63, RZ ;  /* 0x000000ff003f7202 */ /* 0x000fe20000000f00 */
[----:B------:R-:W-:Y:S01]  /*0f60*/  IMAD R47, R6, 0x38, R75 ;  /* 0x00000038062f7824 */ /* 0x000fe200078e024b */
[----:B------:R-:W-:Y:S01]  /*0f70*/  MOV R75, RZ ;  /* 0x000000ff004b7202 */ /* 0x000fe20000000f00 */
[----:B------:R-:W-:-:S02]  /*0f80*/  IMAD R24, R17, 0x38, R24 ;  /* 0x0000003811187824 */ /* 0x000fc400078e0218 */
[C---:B------:R-:W-:Y:S02]  /*0f90*/  IMAD R25, R17.reuse, 0x38, R14 ;  /* 0x0000003811197824 */ /* 0x040fe400078e020e */
[----:B------:R-:W-:Y:S02]  /*0fa0*/  IMAD R26, R17, 0x38, R26 ;  /* 0x00000038111a7824 */ /* 0x000fe400078e021a */
[C---:B------:R-:W-:Y:S02]  /*0fb0*/  IMAD R28, R19.reuse, 0x38, R28 ;  /* 0x00000038131c7824 */ /* 0x040fe400078e021c */
[C---:B------:R-:W-:Y:S02]  /*0fc0*/  IMAD R29, R19.reuse, 0x38, R18 ;  /* 0x00000038131d7824 */ /* 0x040fe400078e0212 */
[----:B------:R-:W-:Y:S02]  /*0fd0*/  IMAD R30, R19, 0x38, R30 ;  /* 0x00000038131e7824 */ /* 0x000fe400078e021e */
[----:B------:R-:W-:-:S02]  /*0fe0*/  IMAD R32, R15, 0x38, R32 ;  /* 0x000000380f207824 */ /* 0x000fc400078e0220 */
[----:B------:R-:W-:Y:S02]  /*0ff0*/  IMAD R39, R10, 0x38, R39 ;  /* 0x000000380a277824 */ /* 0x000fe400078e0227 */
[----:B------:R-:W-:-:S02]  /*1000*/  IMAD R43, R8, 0x38, R43 ;  /* 0x00000038082b7824 */ /* 0x000fc400078e022b */
.L_x_2:
[----:B------:R-:W-:Y:S06]  /*1010*/  BAR.SYNC 0x0 ;  /* 0x0000000000007b1d */ /* 0x000fec0000000000 */
[C---:B------:R-:W-:Y:S02]  /*1020*/  ISETP.GT.AND P0, PT, R21.reuse, 0x3f, PT ;  /* 0x0000003f1500780c */ /* 0x040fe40003f04270 */
[----:B------:R-:W-:-:S02]  /*1030*/  IADD3 R2, R21, 0x20, RZ ;  /* 0x0000002015027810 */ /* 0x000fc40007ffe0ff */
[----:B------:R-:W-:Y:S02]  /*1040*/  SHF.R.S32.HI R50, RZ, 0x5, R20 ;  /* 0x00000005ff327819 */ /* 0x000fe40000011414 */
[----:B------:R-:W-:Y:S02]  /*1050*/  LOP3.LUT R3, R2, 0x3f, RZ, 0xc0, !PT ;  /* 0x0000003f02037812 */ /* 0x000fe400078ec0ff */
[----:B------:R-:W-:Y:S02]  /*1060*/  SHF.L.U32 R6, R50, 0xd, RZ ;  /* 0x0000000d32067819 */ /* 0x000fe400000006ff */
[----:B------:R-:W-:Y:S02]  /*1070*/  SHF.L.U32 R12, R21, 0x1, RZ ;  /* 0x00000001150c7819 */ /* 0x000fe400000006ff */
[----:B------:R-:W-:Y:S02]  /*1080*/  LOP3.LUT R13, R6, 0xffffe000, R3, 0xe2, !PT ;  /* 0xffffe000060d7812 */ /* 0x000fe400078ee203 */
[----:B------:R-:W-:-:S02]  /*1090*/  @!P0 SHF.L.U32 R4, R20, 0x8, RZ ;  /* 0x0000000814048819 */ /* 0x000fc400000006ff */
[----:B------:R-:W-:Y:S02]  /*10a0*/  IADD3 R2, R12, 0x1c0, RZ ;  /* 0x000001c00c027810 */ /* 0x000fe40007ffe0ff */
[----:B------:R-:W-:Y:S02]  /*10b0*/  @!P0 LOP3.LUT R4, R4, 0xffffe000, RZ, 0xc0, !PT ;  /* 0xffffe00004048812 */ /* 0x000fe400078ec0ff */
[----:B------:R-:W-:Y:S02]  /*10c0*/  IADD3 R3, R12, 0x540, RZ ;  /* 0x000005400c037810 */ /* 0x000fe40007ffe0ff */
[----:B------:R-:W-:Y:S02]  /*10d0*/  @!P0 IADD3 R5, R4, R21, RZ ;  /* 0x0000001504058210 */ /* 0x000fe40007ffe0ff */
[----:B------:R-:W-:Y:S02]  /*10e0*/  LOP3.LUT R2, R2, 0xffffff80, RZ, 0xc0, !PT ;  /* 0xffffff8002027812 */ /* 0x000fe400078ec0ff */
[----:B------:R-:W-:-:S02]  /*10f0*/  LOP3.LUT R4, R3, 0xffffff80, RZ, 0xc0, !PT ;  /* 0xffffff8003047812 */ /* 0x000fc400078ec0ff */
[----:B------:R-:W-:Y:S02]  /*1100*/  IADD3 R8, R12, 0x8c0, RZ ;  /* 0x000008c00c087810 */ /* 0x000fe40007ffe0ff */
[----:B------:R-:W-:Y:S02]  /*1110*/  IADD3 R2, R2, R13, RZ ;  /* 0x0000000d02027210 */ /* 0x000fe40007ffe0ff */
[----:B------:R-:W-:Y:S02]  /*1120*/  IADD3 R4, R13, R4, RZ ;  /* 0x000000040d047210 */ /* 0x000fe40007ffe0ff */
[----:B------:R-:W-:Y:S02]  /*1130*/  @!P0 LEA R6, R105, R5, 0x6 ;  /* 0x0000000569068211 */ /* 0x000fe400078e30ff */
[----:B------:R-:W-:Y:S02]  /*1140*/  LOP3.LUT R8, R8, 0xffffff80, RZ, 0xc0, !PT ;  /* 0xffffff8008087812 */ /* 0x000fe400078ec0ff */
[----:B------:R-:W-:-:S02]  /*1150*/  IADD3 R9, R12, 0xc40, RZ ;  /* 0x00000c400c097810 */ /* 0x000fc40007ffe0ff */
[----:B------:R-:W-:Y:S02]  /*1160*/  MOV R48, 0x4 ;  /* 0x0000000400307802 */ /* 0x000fe40000000f00 */
[C---:B------:R-:W-:Y:S02]  /*1170*/  LEA R3, R105.reuse, R2, 0x6 ;  /* 0x0000000269037211 */ /* 0x040fe400078e30ff */
[----:B------:R-:W-:Y:S02]  /*1180*/  LEA R5, R105, R4, 0x6 ;  /* 0x0000000469057211 */ /* 0x000fe400078e30ff */
[----:B------:R-:W-:Y:S01]  /*1190*/  @!P0 IADD3 R7, R6, 0x1f80, RZ ;  /* 0x00001f8006078810 */ /* 0x000fe20007ffe0ff */
[----:B------:R-:W-:Y:S01]  /*11a0*/  IMAD.WIDE R2, R3, R48, c[0x0][0x168] ;  /* 0x00005a0003027625 */ /* 0x000fe200078e0230 */
[----:B------:R-:W-:Y:S02]  /*11b0*/  IADD3 R14, R13, R8, RZ ;  /* 0x000000080d0e7210 */ /* 0x000fe40007ffe0ff */
[----:B------:R-:W-:Y:S01]  /*11c0*/  LOP3.LUT R16, R9, 0xffffff80, RZ, 0xc0, !PT ;  /* 0xffffff8009107812 */ /* 0x000fe200078ec0ff */
[-C--:B------:R-:W-:Y:S01]  /*11d0*/  IMAD.WIDE R4, R5, R48.reuse, c[0x0][0x168] ;  /* 0x00005a0005047625 */ /* 0x080fe200078e0230 */
[----:B------:R-:W-:Y:S01]  /*11e0*/  IADD3 R15, R12, 0xfc0, RZ ;  /* 0x00000fc00c0f7810 */ /* 0x000fe20007ffe0ff */
[----:B------:R0:W2:Y:S01]  /*11f0*/  LDG.E.CONSTANT R10, [R2.64] ;  /* 0x00000004020a7981 */ /* 0x0000a2000c1e9900 */
[----:B------:R-:W-:Y:S01]  /*1200*/  SHF.R.U32.HI R8, RZ, 0x6, R21 ;  /* 0x00000006ff087819 */ /* 0x000fe20000011615 */
[----:B------:R-:W-:Y:S01]  /*1210*/  @!P0 IMAD.WIDE R6, R7, R48, c[0x0][0x168] ;  /* 0x00005a0007068625 */ /* 0x000fe200078e0230 */
[----:B------:R-:W-:Y:S01]  /*1220*/  LEA R11, R105, R14, 0x6 ;  /* 0x0000000e690b7211 */ /* 0x000fe200078e30ff */
[----:B------:R1:W3:Y:S01]  /*1230*/  LDG.E.CONSTANT R58, [R4.64] ;  /* 0x00000004043a7981 */ /* 0x0002e2000c1e9900 */
[----:B------:R-:W-:-:S02]  /*1240*/  IADD3 R16, R13, R16, RZ ;  /* 0x000000100d107210 */ /* 0x000fc40007ffe0ff */
[----:B------:R-:W-:Y:S01]  /*1250*/  LOP3.LUT R14, R15, 0xffffff80, RZ, 0xc0, !PT ;  /* 0xffffff800f0e7812 */ /* 0x000fe200078ec0ff */
[----:B------:R4:W5:Y:S01]  /*1260*/  @!P0 LDG.E.CONSTANT R54, [R6.64] ;  /* 0x0000000406368981 */ /* 0x000962000c1e9900 */
[----:B------:R-:W-:Y:S02]  /*1270*/  LOP3.LUT R9, R21, 0x3f, RZ, 0xc0, !PT ;  /* 0x0000003f15097812 */ /* 0x000fe400078ec0ff */
[----:B------:R-:W-:Y:S02]  /*1280*/  SHF.L.U32 R8, R8, 0x7, RZ ;  /* 0x0000000708087819 */ /* 0x000fe400000006ff */
[----:B------:R-:W-:Y:S01]  /*1290*/  IADD3 R17, R12, 0x1340, RZ ;  /* 0x000013400c117810 */ /* 0x000fe20007ffe0ff */
[----:B0-----:R-:W-:Y:S01]  /*12a0*/  IMAD.WIDE R2, R11, R48, c[0x0][0x168] ;  /* 0x00005a000b027625 */ /* 0x001fe200078e0230 */
[----:B-1----:R-:W-:Y:S02]  /*12b0*/  LEA R5, R105, R16, 0x6 ;  /* 0x0000001069057211 */ /* 0x002fe400078e30ff */
[----:B------:R-:W-:-:S02]  /*12c0*/  IADD3 R14, R13, R14, RZ ;  /* 0x0000000e0d0e7210 */ /* 0x000fc40007ffe0ff */
[----:B------:R-:W-:Y:S01]  /*12d0*/  LOP3.LUT R11, R8, 0xffffff80, R9, 0xe2, !PT ;  /* 0xffffff80080b7812 */ /* 0x000fe200078ee209 */
[----:B------:R0:W5:Y:S01]  /*12e0*/  LDG.E.CONSTANT R72, [R2.64] ;  /* 0x0000000402487981 */ /* 0x000162000c1e9900 */
[----:B----4-:R-:W-:Y:S02]  /*12f0*/  LOP3.LUT R6, R17, 0xffffff80, RZ, 0xc0, !PT ;  /* 0xffffff8011067812 */ /* 0x010fe400078ec0ff */
[C---:B------:R-:W-:Y:S02]  /*1300*/  IADD3 R8, R12.reuse, 0x16c0, RZ ;  /* 0x000016c00c087810 */ /* 0x040fe40007ffe0ff */
[C---:B------:R-:W-:Y:S01]  /*1310*/  IADD3 R15, R12.reuse, 0x1dc0, RZ ;  /* 0x00001dc00c0f7810 */ /* 0x040fe20007ffe0ff */
[----:B------:R-:W-:Y:S01]  /*1320*/  IMAD.WIDE R4, R5, R48, c[0x0][0x168] ;  /* 0x00005a0005047625 */ /* 0x000fe200078e0230 */
[----:B------:R-:W-:Y:S02]  /*1330*/  LEA R7, R105, R14, 0x6 ;  /* 0x0000000e69077211 */ /* 0x000fe400078e30ff */
[----:B------:R-:W-:-:S02]  /*1340*/  IADD3 R14, R12, 0x1a40, RZ ;  /* 0x00001a400c0e7810 */ /* 0x000fc40007ffe0ff */
[----:B------:R-:W-:Y:S01]  /*1350*/  IADD3 R6, R13, R6, RZ ;  /* 0x000000060d067210 */ /* 0x000fe20007ffe0ff */
[----:B------:R1:W4:Y:S01]  /*1360*/  LDG.E.CONSTANT R76, [R4.64] ;  /* 0x00000004044c7981 */ /* 0x000322000c1e9900 */
[----:B------:R-:W-:Y:S02]  /*1370*/  LOP3.LUT R12, R8, 0xffffff80, RZ, 0xc0, !PT ;  /* 0xffffff80080c7812 */ /* 0x000fe400078ec0ff */
[----:B0-----:R-:W-:Y:S02]  /*1380*/  LOP3.LUT R2, R15, 0xffffff80, RZ, 0xc0, !PT ;  /* 0xffffff800f027812 */ /* 0x001fe400078ec0ff */
[----:B------:R-:W-:Y:S02]  /*1390*/  LEA R9, R105, R6, 0x6 ;  /* 0x0000000669097211 */ /* 0x000fe400078e30ff */
[----:B------:R-:W-:Y:S02]  /*13a0*/  IADD3 R12, R13, R12, RZ ;  /* 0x0000000c0d0c7210 */ /* 0x000fe40007ffe0ff */
[----:B------:R-:W-:-:S02]  /*13b0*/  LOP3.LUT R14, R14, 0xffffff80, RZ, 0xc0, !PT ;  /* 0xffffff800e0e7812 */ /* 0x000fc400078ec0ff */
[----:B-1----:R-:W-:Y:S01]  /*13c0*/  IADD3 R4, R13, R2, RZ ;  /* 0x000000020d047210 */ /* 0x002fe20007ffe0ff */
[----:B------:R-:W-:Y:S01]  /*13d0*/  IMAD.WIDE R6, R7, R48, c[0x0][0x168] ;  /* 0x00005a0007067625 */ /* 0x000fe200078e0230 */
[----:B------:R-:W-:Y:S02]  /*13e0*/  LEA R2, R50, R11, 0xd ;  /* 0x0000000b32027211 */ /* 0x000fe400078e68ff */
[----:B------:R-:W-:Y:S01]  /*13f0*/  LEA R3, R105, R12, 0x6 ;  /* 0x0000000c69037211 */ /* 0x000fe200078e30ff */
[----:B------:R-:W-:Y:S01]  /*1400*/  IMAD.WIDE R8, R9, R48, c[0x0][0x168] ;  /* 0x00005a0009087625 */ /* 0x000fe200078e0230 */
[----:B------:R-:W-:Y:S01]  /*1410*/  IADD3 R14, R13, R14, RZ ;  /* 0x0000000e0d0e7210 */ /* 0x000fe20007ffe0ff */
[----:B------:R0:W4:Y:S01]  /*1420*/  LDG.E.CONSTANT R80, [R6.64] ;  /* 0x0000000406507981 */ /* 0x000122000c1e9900 */
[C---:B------:R-:W-:Y:S02]  /*1430*/  LEA R11, R105.reuse, R2, 0x6 ;  /* 0x00000002690b7211 */ /* 0x040fe400078e30ff */
[C---:B------:R-:W-:Y:S01]  /*1440*/  LEA R5, R105.reuse, R14, 0x6 ;  /* 0x0000000e69057211 */ /* 0x040fe200078e30ff */
[----:B------:R1:W4:Y:S01]  /*1450*/  LDG.E.CONSTANT R82, [R8.64] ;  /* 0x0000000408527981 */ /* 0x000322000c1e9900 */
[----:B------:R-:W-:Y:S01]  /*1460*/  LEA R13, R105, R4, 0x6 ;  /* 0x00000004690d7211 */ /* 0x000fe200078e30ff */
[----:B0-----:R-:W-:-:S04]  /*1470*/  IMAD.WIDE R6, R3, R48, c[0x0][0x168] ;  /* 0x00005a0003067625 */ /* 0x001fc800078e0230 */
[-C--:B-1----:R-:W-:Y:S01]  /*1480*/  IMAD.WIDE R8, R11, R48.reuse, c[0x0][0x168] ;  /* 0x00005a000b087625 */ /* 0x082fe200078e0230 */
[----:B------:R0:W4:Y:S03]  /*1490*/  LDG.E.CONSTANT R84, [R6.64] ;  /* 0x0000000406547981 */ /* 0x000126000c1e9900 */
[-C--:B------:R-:W-:Y:S01]  /*14a0*/  IMAD.WIDE R2, R5, R48.reuse, c[0x0][0x168] ;  /* 0x00005a0005027625 */ /* 0x080fe200078e0230 */
[----:B------:R1:W4:Y:S03]  /*14b0*/  LDG.E.CONSTANT R86, [R8.64] ;  /* 0x0000000408567981 */ /* 0x000326000c1e9900 */
[----:B------:R-:W-:Y:S01]  /*14c0*/  IMAD.WIDE R4, R13, R48, c[0x0][0x168] ;  /* 0x00005a000d047625 */ /* 0x000fe200078e0230 */
[----:B------:R0:W4:Y:S04]  /*14d0*/  LDG.E.CONSTANT R88, [R2.64] ;  /* 0x0000000402587981 */ /* 0x000128000c1e9900 */
[----:B------:R0:W4:Y:S04]  /*14e0*/  LDG.E.CONSTANT R90, [R4.64] ;  /* 0x00000004045a7981 */ /* 0x000128000c1e9900 */
[----:B------:R1:W4:Y:S04]  /*14f0*/  LDG.E.CONSTANT R74, [R8.64+0x1c00] ;  /* 0x001c0004084a7981 */ /* 0x000328000c1e9900 */
[----:B------:R1:W4:Y:S04]  /*1500*/  LDG.E.CONSTANT R92, [R8.64+0xe00] ;  /* 0x000e0004085c7981 */ /* 0x000328000c1e9900 */
[----:B------:R1:W4:Y:S04]  /*1510*/  LDG.E.CONSTANT R66, [R8.64+0x3800] ;  /* 0x0038000408427981 */ /* 0x000328000c1e9900 */
[----:B------:R1:W4:Y:S04]  /*1520*/  LDG.E.CONSTANT R64, [R8.64+0x5400] ;  /* 0x0054000408407981 */ /* 0x000328000c1e9900 */
[----:B------:R1:W4:Y:S04]  /*1530*/  LDG.E.CONSTANT R68, [R8.64+0x2a00] ;  /* 0x002a000408447981 */ /* 0x000328000c1e9900 */
[----:B------:R1:W4:Y:S04]  /*1540*/  LDG.E.CONSTANT R70, [R8.64+0x4600] ;  /* 0x0046000408467981 */ /* 0x000328000c1e9900 */
[----:B------:R1:W4:Y:S01]  /*1550*/  LDG.E.CONSTANT R60, [R8.64+0x6200] ;  /* 0x00620004083c7981 */ /* 0x000322000c1e9900 */
[----:B0-----:R-:W-:-:S02]  /*1560*/  IMAD R7, R105, 0x31000, R24 ;  /* 0x0003100069077824 */ /* 0x001fc400078e0218 */
[----:B------:R-:W-:Y:S01]  /*1570*/  IMAD R3, R105, 0x31000, R22 ;  /* 0x0003100069037824 */ /* 0x000fe200078e0216 */
[----:B------:R1:W4:Y:S01]  /*1580*/  LDG.E.CONSTANT R62, [R8.64+0x7000] ;  /* 0x00700004083e7981 */ /* 0x000322000c1e9900 */
[----:B------:R-:W-:-:S04]  /*1590*/  IMAD.WIDE R6, R7, R48, c[0x0][0x160] ;  /* 0x0000580007067625 */ /* 0x000fc800078e0230 */
[----:B------:R-:W-:Y:S01]  /*15a0*/  IMAD R11, R105, 0x31000, R36 ;  /* 0x00031000690b7824 */ /* 0x000fe200078e0224 */
[----:B------:R0:W4:Y:S01]  /*15b0*/  LDG.E.CONSTANT R52, [R6.64] ;  /* 0x0000000406347981 */ /* 0x000122000c1e9900 */
[----:B------:R-:W-:-:S04]  /*15c0*/  IMAD.WIDE R2, R3, R48, c[0x0][0x160] ;  /* 0x0000580003027625 */ /* 0x000fc800078e0230 */
[C---:B------:R-:W-:Y:S01]  /*15d0*/  IMAD R5, R105.reuse, 0x31000, R28 ;  /* 0x0003100069057824 */ /* 0x040fe200078e021c */
[----:B------:R0:W4:Y:S01]  /*15e0*/  LDG.E.CONSTANT R12, [R2.64] ;  /* 0x00000004020c7981 */ /* 0x000122000c1e9900 */
[----:B-1----:R-:W-:Y:S02]  /*15f0*/  IMAD R9, R105, 0x31000, R32 ;  /* 0x0003100069097824 */ /* 0x002fe400078e0220 */
[-C--:B0-----:R-:W-:Y:S01]  /*1600*/  IMAD.WIDE R6, R11, R48.reuse, c[0x0][0x160] ;  /* 0x000058000b067625 */ /* 0x081fe200078e0230 */
[----:B------:R0:W4:Y:S03]  /*1610*/  LDG.E.CONSTANT R14, [R2.64+0x31000] ;  /* 0x03100004020e7981 */ /* 0x000126000c1e9900 */
[----:B------:R-:W-:Y:S01]  /*1620*/  IMAD R11, R105, 0x31000, R40 ;  /* 0x00031000690b7824 */ /* 0x000fe200078e0228 */
[----:B------:R0:W4:Y:S01]  /*1630*/  LDG.E.CONSTANT R16, [R2.64+0x62000] ;  /* 0x0620000402107981 */ /* 0x000122000c1e9900 */
[----:B------:R-:W-:-:S03]  /*1640*/  IMAD.WIDE R4, R5, R48, c[0x0][0x160] ;  /* 0x0000580005047625 */ /* 0x000fc600078e0230 */
[----:B------:R0:W4:Y:S01]  /*1650*/  LDG.E.CONSTANT R18, [R2.64+0x93000] ;  /* 0x0930000402127981 */ /* 0x000122000c1e9900 */
[----:B------:R-:W-:Y:S02]  /*1660*/  IMAD R13, R105, 0x31000, R25 ;  /* 0x00031000690d7824 */ /* 0x000fe400078e0219 */
[----:B0-----:R-:W-:-:S04]  /*1670*/  IMAD.WIDE R2, R9, R48, c[0x0][0x160] ;  /* 0x0000580009027625 */ /* 0x001fc800078e0230 */
[C---:B------:R-:W-:Y:S01]  /*1680*/  IMAD R9, R105.reuse, 0x31000, R44 ;  /* 0x0003100069097824 */ /* 0x040fe200078e022c */
[----:B------:R0:W4:Y:S02]  /*1690*/  LDG.E.CONSTANT R56, [R2.64] ;  /* 0x0000000402387981 */ /* 0x000124000c1e9900 */
[----:B0-----:R-:W-:-:S04]  /*16a0*/  IMAD R3, R105, 0x31000, R33 ;  /* 0x0003100069037824 */ /* 0x001fc800078e0221 */
[-C--:B------:R-:W-:Y:S01]  /*16b0*/  IMAD.WIDE R2, R3, R48.reuse, c[0x0][0x160] ;  /* 0x0000580003027625 */ /* 0x080fe200078e0230 */
[----:B--2---:R0:W-:Y:S04]  /*16c0*/  STS [R21.X4+0x6580], R10 ;  /* 0x0065800a15007388 */ /* 0x0041e80000004800 */
[----:B---3--:R1:W-:Y:S04]  /*16d0*/  STS [R21.X4+0x6c80], R58 ;  /* 0x006c803a15007388 */ /* 0x0083e80000004800 */
[----:B-----5:R2:W-:Y:S01]  /*16e0*/  @!P0 STS [R21.X4+0xa100], R54 ;  /* 0x00a1003615008388 */ /* 0x0205e20000004800 */
[----:B0-----:R-:W-:-:S03]  /*16f0*/  IMAD.WIDE R10, R11, R48, c[0x0][0x160] ;  /* 0x000058000b0a7625 */ /* 0x001fc600078e0230 */
[----:B-1----:R0:W3:Y:S04]  /*1700*/  LDG.E.CONSTANT R58, [R6.64] ;  /* 0x00000004063a7981 */ /* 0x0020e8000c1e9900 */
[----:B--2---:R1:W2:Y:S04]  /*1710*/  LDG.E.CONSTANT R54, [R4.64] ;  /* 0x0000000404367981 */ /* 0x0042a8000c1e9900 */
[----:B------:R5:W-:Y:S01]  /*1720*/  STS [R21.X4+0x7380], R72 ;  /* 0x0073804815007388 */ /* 0x000be20000004800 */
[----:B0-----:R-:W-:Y:S02]  /*1730*/  IMAD R7, R105, 0x31000, R29 ;  /* 0x0003100069077824 */ /* 0x001fe400078e021d */
[-C--:B-1----:R-:W-:Y:S01]  /*1740*/  IMAD.WIDE R4, R9, R48.reuse, c[0x0][0x160] ;  /* 0x0000580009047625 */ /* 0x082fe200078e0230 */
[----:B-----5:R0:W5:Y:S03]  /*1750*/  LDG.E.CONSTANT R72, [R10.64] ;  /* 0x000000040a487981 */ /* 0x020166000c1e9900 */
[-C--:B------:R-:W-:Y:S01]  /*1760*/  IMAD.WIDE R8, R13, R48.reuse, c[0x0][0x160] ;  /* 0x000058000d087625 */ /* 0x080fe200078e0230 */
[----:B----4-:R1:W-:Y:S03]  /*1770*/  STS [R21.X4+0x7a80], R76 ;  /* 0x007a804c15007388 */ /* 0x0103e60000004800 */
[----:B0-----:R-:W-:Y:S01]  /*1780*/  IMAD R11, R105, 0x31000, R37 ;  /* 0x00031000690b7824 */ /* 0x001fe200078e0225 */
[----:B------:R0:W4:Y:S01]  /*1790*/  LDG.E.CONSTANT R78, [R8.64] ;  /* 0x00000004084e7981 */ /* 0x000122000c1e9900 */
[----:B------:R-:W-:-:S03]  /*17a0*/  IMAD.WIDE R6, R7, R48, c[0x0][0x160] ;  /* 0x0000580007067625 */ /* 0x000fc600078e0230 */
[----:B-1----:R1:W4:Y:S01]  /*17b0*/  LDG.E.CONSTANT R76, [R4.64] ;  /* 0x00000004044c7981 */ /* 0x002322000c1e9900 */
[----:B------:R-:W-:-:S03]  /*17c0*/  IMAD R13, R105, 0x31000, R26 ;  /* 0x00031000690d7824 */ /* 0x000fc600078e021a */
[----:B------:R1:W-:Y:S01]  /*17d0*/  STS [R21.X4+0x8180], R80 ;  /* 0x0081805015007388 */ /* 0x0003e20000004800 */
[----:B0-----:R-:W-:Y:S02]  /*17e0*/  IMAD R9, R105, 0x31000, R45 ;  /* 0x0003100069097824 */ /* 0x001fe400078e022d */
[----:B-1----:R-:W-:-:S04]  /*17f0*/  IMAD.WIDE R4, R11, R48, c[0x0][0x160] ;  /* 0x000058000b047625 */ /* 0x002fc800078e0230 */
[----:B------:R-:W-:Y:S01]  /*1800*/  IMAD R11, R105, 0x31000, R41 ;  /* 0x00031000690b7824 */ /* 0x000fe200078e0229 */
[----:B------:R0:W4:Y:S03]  /*1810*/  LDG.E.CONSTANT R80, [R6.64] ;  /* 0x0000000406507981 */ /* 0x000126000c1e9900 */
[-C--:B------:R-:W-:Y:S01]  /*1820*/  IMAD.WIDE R10, R11, R48.reuse, c[0x0][0x160] ;  /* 0x000058000b0a7625 */ /* 0x080fe200078e0230 */
[----:B------:R1:W-:Y:S04]  /*1830*/  STS [R21.X4+0x8f80], R84 ;  /* 0x008f805415007388 */ /* 0x0003e80000004800 */
[----:B------:R1:W-:Y:S01]  /*1840*/  STS [R21.X4+0x6200], R86 ;  /* 0x0062005615007388 */ /* 0x0003e20000004800 */
[----:B0-----:R-:W-:-:S03]  /*1850*/  IMAD.WIDE R6, R9, R48, c[0x0][0x160] ;  /* 0x0000580009067625 */ /* 0x001fc600078e0230 */
[----:B-1----:R0:W4:Y:S01]  /*1860*/  LDG.E.CONSTANT R84, [R4.64] ;  /* 0x0000000404547981 */ /* 0x002122000c1e9900 */
[----:B------:R-:W-:-:S03]  /*1870*/  IMAD.WIDE R8, R13, R48, c[0x0][0x160] ;  /* 0x000058000d087625 */ /* 0x000fc600078e0230 */
[----:B------:R1:W4:Y:S01]  /*1880*/  LDG.E.CONSTANT R86, [R10.64] ;  /* 0x000000040a567981 */ /* 0x000322000c1e9900 */
[----:B0-----:R-:W-:-:S03]  /*1890*/  IMAD R5, R105, 0x31000, R30 ;  /* 0x0003100069057824 */ /* 0x001fc600078e021e */
[----:B------:R0:W-:Y:S01]  /*18a0*/  STS [R21.X4+0x9680], R88 ;  /* 0x0096805815007388 */ /* 0x0001e20000004800 */
[----:B-1----:R-:W-:-:S03]  /*18b0*/  IMAD R11, R105, 0x31000, R38 ;  /* 0x00031000690b7824 */ /* 0x002fc600078e0226 */
[----:B------:R1:W-:Y:S01]  /*18c0*/  STS [R21.X4+0x9d80], R90 ;  /* 0x009d805a15007388 */ /* 0x0003e20000004800 */
[----:B------:R-:W-:-:S03]  /*18d0*/  IMAD.WIDE R4, R5, R48, c[0x0][0x160] ;  /* 0x0000580005047625 */ /* 0x000fc600078e0230 */
[----:B------:R1:W-:Y:S01]  /*18e0*/  STS [R21.X4+0x8880], R82 ;  /* 0x0088805215007388 */ /* 0x0003e20000004800 */
[----:B------:R-:W-:-:S03]  /*18f0*/  IMAD R13, R105, 0x31000, R27 ;  /* 0x00031000690d7824 */ /* 0x000fc600078e021b */
[----:B0-----:R0:W4:Y:S04]  /*1900*/  LDG.E.CONSTANT R88, [R6.64] ;  /* 0x0000000406587981 */ /* 0x001128000c1e9900 */
[----:B-1----:R1:W4:Y:S04]  /*1910*/  LDG.E.CONSTANT R90, [R8.64] ;  /* 0x00000004085a7981 */ /* 0x002328000c1e9900 */
[----:B------:R1:W4:Y:S01]  /*1920*/  LDG.E.CONSTANT R82, [R2.64] ;  /* 0x0000000402527981 */ /* 0x000322000c1e9900 */
[----:B0-----:R-:W-:-:S03]  /*1930*/  IMAD.WIDE R6, R11, R48, c[0x0][0x160] ;  /* 0x000058000b067625 */ /* 0x001fc600078e0230 */
[----:B------:R0:W-:Y:S01]  /*1940*/  STS [R21.X4+0x7000], R74 ;  /* 0x0070004a15007388 */ /* 0x0001e20000004800 */
[C---:B-1----:R-:W-:Y:S02]  /*1950*/  IMAD R9, R105.reuse, 0x31000, R46 ;  /* 0x0003100069097824 */ /* 0x042fe400078e022e */
[C---:B------:R-:W-:Y:S02]  /*1960*/  IMAD R11, R105.reuse, 0x31000, R42 ;  /* 0x00031000690b7824 */ /* 0x040fe400078e022a */
[----:B------:R-:W-:Y:S02]  /*1970*/  IMAD R3, R105, 0x31000, R34 ;  /* 0x0003100069037824 */ /* 0x000fe400078e0222 */
[-C--:B------:R-:W-:Y:S01]  /*1980*/  IMAD.WIDE R10, R11, R48.reuse, c[0x0][0x160] ;  /* 0x000058000b0a7625 */ /* 0x080fe200078e0230 */
[----:B0-----:R0:W4:Y:S03]  /*1990*/  LDG.E.CONSTANT R74, [R4.64] ;  /* 0x00000004044a7981 */ /* 0x001126000c1e9900 */
[-C--:B------:R-:W-:Y:S01]  /*19a0*/  IMAD.WIDE R2, R3, R48.reuse, c[0x0][0x160] ;  /* 0x0000580003027625 */ /* 0x080fe200078e0230 */
[----:B------:R-:W-:Y:S03]  /*19b0*/  STS [R21.X4+0x6900], R92 ;  /* 0x0069005c15007388 */ /* 0x000fe60000004800 */
[----:B0-----:R-:W-:-:S04]  /*19c0*/  IMAD.WIDE R4, R9, R48, c[0x0][0x160] ;  /* 0x0000580009047625 */ /* 0x001fc800078e0230 */
[----:B------:R-:W-:Y:S01]  /*19d0*/  IMAD.WIDE R8, R13, R48, c[0x0][0x160] ;  /* 0x000058000d087625 */ /* 0x000fe200078e0230 */
[----:B------:R0:W-:Y:S04]  /*19e0*/  STS [R21.X4+0x7e00], R66 ;  /* 0x007e004215007388 */ /* 0x0001e80000004800 */
[----:B------:R1:W-:Y:S01]  /*19f0*/  STS [R21.X4+0x8c00], R64 ;  /* 0x008c004015007388 */ /* 0x0003e20000004800 */
[----:B------:R-:W-:-:S03]  /*1a00*/  IMAD R13, R105, 0x31000, R43 ;  /* 0x00031000690d7824 */ /* 0x000fc600078e022b */
[----:B------:R1:W-:Y:S04]  /*1a10*/  STS [R21.X4+0x7700], R68 ;  /* 0x0077004415007388 */ /* 0x0003e80000004800 */
[----:B0-----:R0:W4:Y:S04]  /*1a20*/  LDG.E.CONSTANT R66, [R6.64] ;  /* 0x0000000406427981 */ /* 0x001128000c1e9900 */
[----:B-1----:R1:W4:Y:S04]  /*1a30*/  LDG.E.CONSTANT R64, [R10.64] ;  /* 0x000000040a407981 */ /* 0x002328000c1e9900 */
[----:B------:R1:W4:Y:S01]  /*1a40*/  LDG.E.CONSTANT R92, [R8.64] ;  /* 0x00000004085c7981 */ /* 0x000322000c1e9900 */
[----:B0-----:R-:W-:-:S03]  /*1a50*/  IMAD R7, R105, 0x31000, R35 ;  /* 0x0003100069077824 */ /* 0x001fc600078e0223 */
[----:B------:R0:W4:Y:S01]  /*1a60*/  LDG.E.CONSTANT R68, [R2.64] ;  /* 0x0000000402447981 */ /* 0x000122000c1e9900 */
[----:B-1----:R-:W-:-:S03]  /*1a70*/  IMAD R11, R105, 0x31000, R39 ;  /* 0x00031000690b7824 */ /* 0x002fc600078e0227 */
[----:B------:R1:W-:Y:S01]  /*1a80*/  STS [R21.X4+0x8500], R70 ;  /* 0x0085004615007388 */ /* 0x0003e20000004800 */
[C---:B------:R-:W-:Y:S02]  /*1a90*/  IMAD R9, R105.reuse, 0x31000, R47 ;  /* 0x0003100069097824 */ /* 0x040fe400078e022f */
[----:B0-----:R-:W-:Y:S02]  /*1aa0*/  IMAD R3, R105, 0x31000, R31 ;  /* 0x0003100069037824 */ /* 0x001fe400078e021f */
[-C--:B------:R-:W-:Y:S01]  /*1ab0*/  IMAD.WIDE R6, R7, R48.reuse, c[0x0][0x160] ;  /* 0x0000580007067625 */ /* 0x080fe200078e0230 */
[----:B-1----:R0:W4:Y:S03]  /*1ac0*/  LDG.E.CONSTANT R70, [R4.64] ;  /* 0x0000000404467981 */ /* 0x002126000c1e9900 */
[-C--:B------:R-:W-:Y:S01]  /*1ad0*/  IMAD.WIDE R10, R11, R48.reuse, c[0x0][0x160] ;  /* 0x000058000b0a7625 */ /* 0x080fe200078e0230 */
[----:B------:R1:W-:Y:S03]  /*1ae0*/  STS [R21.X4+0x9300], R60 ;  /* 0x0093003c15007388 */ /* 0x0003e60000004800 */
[-C--:B------:R-:W-:Y:S01]  /*1af0*/  IMAD.WIDE R8, R9, R48.reuse, c[0x0][0x160] ;  /* 0x0000580009087625 */ /* 0x080fe200078e0230 */
[----:B------:R-:W4:Y:S03]  /*1b00*/  LDG.E.CONSTANT R6, [R6.64] ;  /* 0x0000000406067981 */ /* 0x000f26000c1e9900 */
[-C--:B0-----:R-:W-:Y:S01]  /*1b10*/  IMAD.WIDE R4, R13, R48.reuse, c[0x0][0x160] ;  /* 0x000058000d047625 */ /* 0x081fe200078e0230 */
[----:B------:R-:W4:Y:S03]  /*1b20*/  LDG.E.CONSTANT R10, [R10.64] ;  /* 0x000000040a0a7981 */ /* 0x000f26000c1e9900 */
[----:B------:R-:W-:-:S02]  /*1b30*/  IMAD.WIDE R2, R3, R48, c[0x0][0x160] ;  /* 0x0000580003027625 */ /* 0x000fc400078e0230 */
[----:B------:R-:W4:Y:S04]  /*1b40*/  LDG.E.CONSTANT R4, [R4.64] ;  /* 0x0000000404047981 */ /* 0x000f28000c1e9900 */
[----:B-1----:R0:W4:Y:S04]  /*1b50*/  LDG.E.CONSTANT R60, [R2.64] ;  /* 0x00000004023c7981 */ /* 0x002128000c1e9900 */
[----:B------:R-:W4:Y:S04]  /*1b60*/  LDG.E.CONSTANT R8, [R8.64] ;  /* 0x0000000408087981 */ /* 0x000f28000c1e9900 */
[----:B------:R-:W-:Y:S04]  /*1b70*/  STS [R21.X4+0x9a00], R62 ;  /* 0x009a003e15007388 */ /* 0x000fe80000004800 */
[----:B------:R-:W-:Y:S04]  /*1b80*/  STS [R21.X4], R12 ;  /* 0x0000000c15007388 */ /* 0x000fe80000004800 */
[----:B------:R-:W-:Y:S04]  /*1b90*/  STS [R21.X4+0x1880], R14 ;  /* 0x0018800e15007388 */ /* 0x000fe80000004800 */
[----:B------:R-:W-:Y:S04]  /*1ba0*/  STS [R21.X4+0x3100], R16 ;  /* 0x0031001015007388 */ /* 0x000fe80000004800 */
[----:B------:R-:W-:Y:S04]  /*1bb0*/  STS [R21.X4+0x4980], R18 ;  /* 0x0049801215007388 */ /* 0x000fe80000004800 */
[----:B------:R1:W-:Y:S04]  /*1bc0*/  STS [R21.X4+0x380], R52 ;  /* 0x0003803415007388 */ /* 0x0003e80000004800 */
[----:B------:R-:W-:Y:S01]  /*1bd0*/  STS [R21.X4+0xa80], R56 ;  /* 0x000a803815007388 */ /* 0x000fe20000004800 */
[----:B------:R-:W-:-:S02]  /*1be0*/  IADD3 R105, R105, 0x1, RZ ;  /* 0x0000000169697810 */ /* 0x000fc40007ffe0ff */
[----:B-1----:R-:W-:Y:S02]  /*1bf0*/  LEA R52, R0, 0x6200, 0xa ;  /* 0x0000620000347811 */ /* 0x002fe400078e50ff */
[----:B------:R-:W-:Y:S02]  /*1c00*/  ISETP.GE.U32.AND P1, PT, R105, 0x2, PT ;  /* 0x000000026900780c */ /* 0x000fe40003f26070 */
[----:B0-----:R-:W-:Y:S02]  /*1c10*/  LEA R3, R23, 0xa8, 0x2 ;  /* 0x000000a817037811 */ /* 0x001fe400078e10ff */
[----:B------:R-:W-:Y:S02]  /*1c20*/  MOV R2, 0x200 ;  /* 0x0000020000027802 */ /* 0x000fe40000000f00 */
[----:B------:R-:W-:Y:S01]  /*1c30*/  IADD3 R52, R52, 0x200, RZ ;  /* 0x0000020034347810 */ /* 0x000fe20007ffe0ff */
[----:B---3--:R-:W-:Y:S04]  /*1c40*/  STS [R21.X4+0xe00], R58 ;  /* 0x000e003a15007388 */ /* 0x008fe80000004800 */
[----:B--2---:R-:W-:Y:S04]  /*1c50*/  STS [R21.X4+0x700], R54 ;  /* 0x0007003615007388 */ /* 0x004fe80000004800 */
[----:B-----5:R-:W-:Y:S04]  /*1c60*/  STS [R21.X4+0x1180], R72 ;  /* 0x0011804815007388 */ /* 0x020fe80000004800 */
[----:B----4-:R-:W-:Y:S04]  /*1c70*/  STS [R21.X4+0x1c00], R78 ;  /* 0x001c004e15007388 */ /* 0x010fe80000004800 */
[----:B------:R-:W-:Y:S04]  /*1c80*/  STS [R21.X4+0x1500], R76 ;  /* 0x0015004c15007388 */ /* 0x000fe80000004800 */
        /* <DEDUP_REMOVED lines=17> */
[----:B------:R-:W-:Y:S06]  /*1da0*/  BAR.SYNC 0x0 ;  /* 0x0000000000007b1d */ /* 0x000fec0000000000 */
.L_x_0:
[----:B------:R-:W-:Y:S01]  /*1db0*/  LDS R70, [R3+-0xa8] ;  /* 0xffff580003467984 */ /* 0x000fe20000000800 */
[----:B------:R-:W-:-:S03]  /*1dc0*/  IADD3 R2, R2, 0x10, RZ ;  /* 0x0000001002027810 */ /* 0x000fc60007ffe0ff */
[----:B------:R-:W-:Y:S01]  /*1dd0*/  LDS R74, [R3+-0x70] ;  /* 0xffff9000034a7984 */ /* 0x000fe20000000800 */
[----:B------:R-:W-:-:S03]  /*1de0*/  ISETP.NE.AND P0, PT, R2, 0x300, PT ;  /* 0x000003000200780c */ /* 0x000fc60003f05270 */
[----:B------:R-:W-:Y:S04]  /*1df0*/  LDS R78, [R3+-0x38] ;  /* 0xffffc800034e7984 */ /* 0x000fe80000000800 */
[----:B------:R-:W-:Y:S04]  /*1e00*/  LDS R80, [R3] ;  /* 0x0000000003507984 */ /* 0x000fe80000000800 */
[----:B------:R-:W-:Y:S04]  /*1e10*/  LDS R82, [R3+0x38] ;  /* 0x0000380003527984 */ /* 0x000fe80000000800 */
[----:B------:R-:W-:Y:S04]  /*1e20*/  LDS R84, [R3+0x70] ;  /* 0x0000700003547984 */ /* 0x000fe80000000800 */
[----:B------:R-:W0:Y:S04]  /*1e30*/  LDS.128 R12, [R52] ;  /* 0x00000000340c7984 */ /* 0x000e280000000c00 */
[----:B------:R-:W1:Y:S04]  /*1e40*/  LDS.128 R4, [R52+-0x200] ;  /* 0xfffe000034047984 */ /* 0x000e680000000c00 */
[----:B------:R-:W-:Y:S04]  /*1e50*/  LDS R86, [R3+0xa8] ;  /* 0x0000a80003567984 */ /* 0x000fe80000000800 */
[----:B------:R-:W2:Y:S04]  /*1e60*/  LDS.128 R8, [R52+-0x100] ;  /* 0xffff000034087984 */ /* 0x000ea80000000c00 */
[----:B------:R3:W4:Y:S02]  /*1e70*/  LDS.128 R16, [R52+0x100] ;  /* 0x0001000034107984 */ /* 0x0007240000000c00 */
[----:B---3--:R-:W-:Y:S01]  /*1e80*/  IADD3 R52, R52, 0x10, RZ ;  /* 0x0000001034347810 */ /* 0x008fe20007ffe0ff */
[----:B0-----:R-:W-:-:S02]  /*1e90*/  FFMA R94, R70, R12, R75 ;  /* 0x0000000c465e7223 */ /* 0x001fc4000000004b */
[-C--:B------:R-:W-:Y:S02]  /*1ea0*/  FFMA R96, R74, R12.reuse, R73 ;  /* 0x0000000c4a607223 */ /* 0x080fe40000000049 */
[-C--:B------:R-:W-:Y:S02]  /*1eb0*/  FFMA R98, R78, R12.reuse, R71 ;  /* 0x0000000c4e627223 */ /* 0x080fe40000000047 */
[-C--:B------:R-:W-:Y:S02]  /*1ec0*/  FFMA R100, R80, R12.reuse, R69 ;  /* 0x0000000c50647223 */ /* 0x080fe40000000045 */
[-C--:B------:R-:W-:Y:S01]  /*1ed0*/  FFMA R102, R82, R12.reuse, R67 ;  /* 0x0000000c52667223 */ /* 0x080fe20000000043 */
[----:B------:R-:W0:Y:S01]  /*1ee0*/  LDS R69, [R3+0xe0] ;  /* 0x0000e00003457984 */ /* 0x000e220000000800 */
[----:B------:R-:W-:Y:S02]  /*1ef0*/  FFMA R68, R84, R12, R65 ;  /* 0x0000000c54447223 */ /* 0x000fe40000000041 */
[----:B-1----:R-:W-:Y:S01]  /*1f00*/  FFMA R72, R4, R70, R103 ;  /* 0x0000004604487223 */ /* 0x002fe20000000067 */
[----:B------:R-:W-:Y:S01]  /*1f10*/  LDS R65, [R3+0x1f8] ;  /* 0x0001f80003417984 */ /* 0x000fe20000000800 */
[----:B--2---:R-:W-:-:S02]  /*1f20*/  FFMA R88, R70, R8, R89 ;  /* 0x0000000846587223 */ /* 0x004fc40000000059 */
[----:B------:R-:W-:Y:S01]  /*1f30*/  FFMA R12, R86, R12, R63 ;  /* 0x0000000c560c7223 */ /* 0x000fe2000000003f */
[----:B------:R-:W-:Y:S01]  /*1f40*/  LDS R67, [R3+0x230] ;  /* 0x0002300003437984 */ /* 0x000fe20000000800 */
[----:B------:R-:W-:Y:S02]  /*1f50*/  FFMA R76, R4, R74, R101 ;  /* 0x0000004a044c7223 */ /* 0x000fe40000000065 */
[----:B------:R-:W-:Y:S01]  /*1f60*/  FFMA R90, R74, R8, R87 ;  /* 0x000000084a5a7223 */ /* 0x000fe20000000057 */
[----:B------:R-:W1:Y:S01]  /*1f70*/  LDS R63, [R3+0x118] ;  /* 0x00011800033f7984 */ /* 0x000e620000000800 */
[----:B----4-:R-:W-:Y:S02]  /*1f80*/  FFMA R70, R70, R16, R61 ;  /* 0x0000001046467223 */ /* 0x010fe4000000003d */
[----:B------:R-:W-:Y:S01]  /*1f90*/  FFMA R60, R4, R78, R99 ;  /* 0x0000004e043c7223 */ /* 0x000fe20000000063 */
[----:B------:R-:W2:Y:S01]  /*1fa0*/  LDS R61, [R3+0x150] ;  /* 0x00015000033d7984 */ /* 0x000ea20000000800 */
[----:B------:R-:W-:-:S02]  /*1fb0*/  FFMA R92, R78, R8, R85 ;  /* 0x000000084e5c7223 */ /* 0x000fc40000000055 */
[-C--:B------:R-:W-:Y:S01]  /*1fc0*/  FFMA R74, R74, R16.reuse, R59 ;  /* 0x000000104a4a7223 */ /* 0x080fe2000000003b */
[----:B------:R-:W-:Y:S01]  /*1fd0*/  LDS R99, [R3+0x268] ;  /* 0x0002680003637984 */ /* 0x000fe20000000800 */
[----:B------:R-:W-:Y:S02]  /*1fe0*/  FFMA R78, R78, R16, R57 ;  /* 0x000000104e4e7223 */ /* 0x000fe40000000039 */
[C---:B------:R-:W-:Y:S01]  /*1ff0*/  FFMA R58, R4.reuse, R80, R97 ;  /* 0x00000050043a7223 */ /* 0x040fe20000000061 */
[----:B------:R-:W3:Y:S01]  /*2000*/  LDS R59, [R3+0x188] ;  /* 0x00018800033b7984 */ /* 0x000ee20000000800 */
[C---:B------:R-:W-:Y:S02]  /*2010*/  FFMA R56, R4.reuse, R82, R95 ;  /* 0x0000005204387223 */ /* 0x040fe4000000005f */
[----:B------:R-:W-:Y:S01]  /*2020*/  FFMA R54, R4, R84, R93 ;  /* 0x0000005404367223 */ /* 0x000fe2000000005d */
[----:B------:R-:W4:Y:S01]  /*2030*/  LDS R57, [R3+0x1c0] ;  /* 0x0001c00003397984 */ /* 0x000f220000000800 */
[----:B------:R-:W-:-:S02]  /*2040*/  FFMA R66, R80, R8, R83 ;  /* 0x0000000850427223 */ /* 0x000fc40000000053 */
[-C--:B------:R-:W-:Y:S02]  /*2050*/  FFMA R64, R82, R8.reuse, R81 ;  /* 0x0000000852407223 */ /* 0x080fe40000000051 */
[----:B------:R-:W-:Y:S02]  /*2060*/  FFMA R62, R84, R8, R79 ;  /* 0x00000008543e7223 */ /* 0x000fe4000000004f */
[----:B------:R-:W-:Y:S02]  /*2070*/  FFMA R4, R4, R86, R91 ;  /* 0x0000005604047223 */ /* 0x000fe4000000005b */
[C---:B------:R-:W-:Y:S02]  /*2080*/  FFMA R8, R86.reuse, R8, R77 ;  /* 0x0000000856087223 */ /* 0x040fe4000000004d */
[-C--:B------:R-:W-:Y:S02]  /*2090*/  FFMA R86, R86, R16.reuse, R49 ;  /* 0x0000001056567223 */ /* 0x080fe40000000031 */
[----:B------:R-:W-:-:S02]  /*20a0*/  FFMA R84, R84, R16, R51 ;  /* 0x0000001054547223 */ /* 0x000fc40000000033 */
[C---:B0-----:R-:W-:Y:S02]  /*20b0*/  FFMA R49, R69.reuse, R5, R72 ;  /* 0x0000000545317223 */ /* 0x041fe40000000048 */
[C---:B------:R-:W-:Y:S01]  /*20c0*/  FFMA R71, R69.reuse, R9, R88 ;  /* 0x0000000945477223 */ /* 0x040fe20000000058 */
[----:B------:R-:W-:Y:S01]  /*20d0*/  LDS R72, [R3+0x2d8] ;  /* 0x0002d80003487984 */ /* 0x000fe20000000800 */
[C---:B------:R-:W-:Y:S02]  /*20e0*/  FFMA R77, R69.reuse, R13, R94 ;  /* 0x0000000d454d7223 */ /* 0x040fe4000000005e */
[----:B------:R-:W-:Y:S02]  /*20f0*/  FFMA R89, R69, R17, R70 ;  /* 0x0000001145597223 */ /* 0x000fe40000000046 */
[----:B------:R-:W-:Y:S01]  /*2100*/  FFMA R82, R82, R16, R53 ;  /* 0x0000001052527223 */ /* 0x000fe20000000035 */
[----:B------:R-:W0:Y:S01]  /*2110*/  LDS R70, [R3+0x2a0] ;  /* 0x0002a00003467984 */ /* 0x000e220000000800 */
[----:B-1----:R-:W-:-:S02]  /*2120*/  FFMA R51, R63, R5, R76 ;  /* 0x000000053f337223 */ /* 0x002fc4000000004c */
[C---:B------:R-:W-:Y:S02]  /*2130*/  FFMA R69, R63.reuse, R9, R90 ;  /* 0x000000093f457223 */ /* 0x040fe4000000005a */
[C---:B------:R-:W-:Y:S02]  /*2140*/  FFMA R79, R63.reuse, R13, R96 ;  /* 0x0000000d3f4f7223 */ /* 0x040fe40000000060 */
[----:B------:R-:W-:Y:S02]  /*2150*/  FFMA R91, R63, R17, R74 ;  /* 0x000000113f5b7223 */ /* 0x000fe4000000004a */
[----:B------:R-:W-:Y:S01]  /*2160*/  FFMA R80, R80, R16, R55 ;  /* 0x0000001050507223 */ /* 0x000fe20000000037 */
[----:B------:R-:W-:Y:S01]  /*2170*/  LDS R74, [R3+0x3b8] ;  /* 0x0003b800034a7984 */ /* 0x000fe20000000800 */
[C---:B--2---:R-:W-:Y:S02]  /*2180*/  FFMA R53, R61.reuse, R5, R60 ;  /* 0x000000053d357223 */ /* 0x044fe4000000003c */
[C---:B------:R-:W-:Y:S01]  /*2190*/  FFMA R63, R61.reuse, R9, R92 ;  /* 0x000000093d3f7223 */ /* 0x040fe2000000005c */
[----:B------:R-:W1:Y:S01]  /*21a0*/  LDS R60, [R3+0x310] ;  /* 0x00031000033c7984 */ /* 0x000e620000000800 */
[----:B------:R-:W-:-:S02]  /*21b0*/  FFMA R81, R61, R13, R98 ;  /* 0x0000000d3d517223 */ /* 0x000fc40000000062 */
[----:B------:R-:W-:Y:S01]  /*21c0*/  FFMA R93, R61, R17, R78 ;  /* 0x000000113d5d7223 */ /* 0x000fe2000000004e */
[----:B------:R-:W-:Y:S01]  /*21d0*/  LDS R16, [R3+0x3f0] ;  /* 0x0003f00003107984 */ /* 0x000fe20000000800 */
[-C--:B---3--:R-:W-:Y:S02]  /*21e0*/  FFMA R61, R59, R9.reuse, R66 ;  /* 0x000000093b3d7223 */ /* 0x088fe40000000042 */
[----:B----4-:R-:W-:Y:S01]  /*21f0*/  FFMA R73, R57, R9, R64 ;  /* 0x0000000939497223 */ /* 0x010fe20000000040 */
[----:B------:R-:W2:Y:S01]  /*2200*/  LDS R66, [R3+0x348] ;  /* 0x0003480003427984 */ /* 0x000ea20000000800 */
[C---:B------:R-:W-:Y:S02]  /*2210*/  FFMA R55, R59.reuse, R5, R58 ;  /* 0x000000053b377223 */ /* 0x040fe4000000003a */
[C---:B------:R-:W-:Y:S01]  /*2220*/  FFMA R83, R59.reuse, R13, R100 ;  /* 0x0000000d3b537223 */ /* 0x040fe20000000064 */
[----:B------:R-:W3:Y:S01]  /*2230*/  LDS R64, [R3+0x380] ;  /* 0x0003800003407984 */ /* 0x000ee20000000800 */
[----:B------:R-:W-:-:S02]  /*2240*/  FFMA R95, R59, R17, R80 ;  /* 0x000000113b5f7223 */ /* 0x000fc40000000050 */
[C---:B------:R-:W-:Y:S01]  /*2250*/  FFMA R59, R57.reuse, R5, R56 ;  /* 0x00000005393b7223 */ /* 0x040fe20000000038 */
[----:B------:R-:W-:Y:S01]  /*2260*/  LDS R58, [R3+0x540] ;  /* 0x00054000033a7984 */ /* 0x000fe20000000800 */
[C---:B------:R-:W-:Y:S02]  /*2270*/  FFMA R85, R57.reuse, R13, R102 ;  /* 0x0000000d39557223 */ /* 0x040fe40000000066 */
[----:B------:R-:W-:Y:S01]  /*2280*/  FFMA R97, R57, R17, R82 ;  /* 0x0000001139617223 */ /* 0x000fe20000000052 */
[----:B------:R-:W-:Y:S01]  /*2290*/  LDS R56, [R3+0x498] ;  /* 0x0004980003387984 */ /* 0x000fe20000000800 */
[C---:B------:R-:W-:Y:S02]  /*22a0*/  FFMA R87, R65.reuse, R13, R68 ;  /* 0x0000000d41577223 */ /* 0x040fe40000000044 */
[C---:B------:R-:W-:Y:S02]  /*22b0*/  FFMA R57, R65.reuse, R5, R54 ;  /* 0x0000000541397223 */ /* 0x040fe40000000036 */
[----:B------:R-:W-:Y:S01]  /*22c0*/  FFMA R75, R65, R9, R62 ;  /* 0x00000009414b7223 */ /* 0x000fe2000000003e */
[----:B------:R-:W4:Y:S01]  /*22d0*/  LDS R54, [R3+0x428] ;  /* 0x0004280003367984 */ /* 0x000f220000000800 */
[----:B------:R-:W-:-:S02]  /*22e0*/  FFMA R13, R67, R13, R12 ;  /* 0x0000000d430d7223 */ /* 0x000fc4000000000c */
[C---:B------:R-:W-:Y:S01]  /*22f0*/  FFMA R5, R67.reuse, R5, R4 ;  /* 0x0000000543057223 */ /* 0x040fe20000000004 */
[----:B------:R-:W5:Y:S01]  /*2300*/  LDS R12, [R3+0x460] ;  /* 0x00046000030c7984 */ /* 0x000f620000000800 */
[----:B------:R-:W-:Y:S02]  /*2310*/  FFMA R9, R67, R9, R8 ;  /* 0x0000000943097223 */ /* 0x000fe40000000008 */
[-C--:B------:R-:W-:Y:S01]  /*2320*/  FFMA R65, R65, R17.reuse, R84 ;  /* 0x0000001141417223 */ /* 0x080fe20000000054 */
[----:B------:R-:W3:Y:S01]  /*2330*/  LDS R4, [R3+0x4d0] ;  /* 0x0004d00003047984 */ /* 0x000ee20000000800 */
[----:B------:R-:W-:Y:S02]  /*2340*/  FFMA R17, R67, R17, R86 ;  /* 0x0000001143117223 */ /* 0x000fe40000000056 */
[C---:B0-----:R-:W-:Y:S01]  /*2350*/  FFMA R51, R70.reuse, R6, R51 ;  /* 0x0000000646337223 */ /* 0x041fe20000000033 */
[----:B------:R0:W4:Y:S01]  /*2360*/  LDS R8, [R3+0x508] ;  /* 0x0005080003087984 */ /* 0x0001220000000800 */
[----:B------:R-:W-:-:S02]  /*2370*/  FFMA R69, R70, R10, R69 ;  /* 0x0000000a46457223 */ /* 0x000fc40000000045 */
[C---:B------:R-:W-:Y:S02]  /*2380*/  FFMA R67, R70.reuse, R14, R79 ;  /* 0x0000000e46437223 */ /* 0x040fe4000000004f */
[----:B------:R-:W-:Y:S02]  /*2390*/  FFMA R91, R70, R18, R91 ;  /* 0x00000012465b7223 */ /* 0x000fe4000000005b */
[----:B------:R-:W-:Y:S01]  /*23a0*/  FFMA R49, R99, R6, R49 ;  /* 0x0000000663317223 */ /* 0x000fe20000000031 */
[----:B0-----:R-:W-:Y:S01]  /*23b0*/  IADD3 R3, R3, 0x620, RZ ;  /* 0x0000062003037810 */ /* 0x001fe20007ffe0ff */
[C---:B------:R-:W-:Y:S02]  /*23c0*/  FFMA R71, R99.reuse, R10, R71 ;  /* 0x0000000a63477223 */ /* 0x040fe40000000047 */
[----:B------:R-:W-:Y:S02]  /*23d0*/  FFMA R77, R99, R14, R77 ;  /* 0x0000000e634d7223 */ /* 0x000fe4000000004d */
[----:B------:R-:W-:-:S02]  /*23e0*/  FFMA R53, R72, R6, R53 ;  /* 0x0000000648357223 */ /* 0x000fc40000000035 */
[C---:B------:R-:W-:Y:S02]  /*23f0*/  FFMA R63, R72.reuse, R10, R63 ;  /* 0x0000000a483f7223 */ /* 0x040fe4000000003f */
[----:B------:R-:W-:Y:S02]  /*2400*/  FFMA R68, R72, R14, R81 ;  /* 0x0000000e48447223 */ /* 0x000fe40000000051 */
[C---:B-1----:R-:W-:Y:S02]  /*2410*/  FFMA R55, R60.reuse, R6, R55 ;  /* 0x000000063c377223 */ /* 0x042fe40000000037 */
[C---:B------:R-:W-:Y:S02]  /*2420*/  FFMA R62, R60.reuse, R10, R61 ;  /* 0x0000000a3c3e7223 */ /* 0x040fe4000000003d */
[C---:B------:R-:W-:Y:S02]  /*2430*/  FFMA R70, R60.reuse, R14, R83 ;  /* 0x0000000e3c467223 */ /* 0x040fe40000000053 */
[----:B------:R-:W-:-:S02]  /*2440*/  FFMA R76, R60, R18, R95 ;  /* 0x000000123c4c7223 */ /* 0x000fc4000000005f */
[-C--:B------:R-:W-:Y:S02]  /*2450*/  FFMA R99, R99, R18.reuse, R89 ;  /* 0x0000001263637223 */ /* 0x080fe40000000059 */
[----:B------:R-:W-:Y:S02]  /*2460*/  FFMA R72, R72, R18, R93 ;  /* 0x0000001248487223 */ /* 0x000fe4000000005d */
[C---:B--2---:R-:W-:Y:S02]  /*2470*/  FFMA R95, R66.reuse, R6, R59 ;  /* 0x00000006425f7223 */ /* 0x044fe4000000003b */
[C---:B------:R-:W-:Y:S02]  /*2480*/  FFMA R81, R66.reuse, R10, R73 ;  /* 0x0000000a42517223 */ /* 0x040fe40000000049 */
[C---:B------:R-:W-:Y:S02]  /*2490*/  FFMA R60, R66.reuse, R14, R85 ;  /* 0x0000000e423c7223 */ /* 0x040fe40000000055 */
[----:B------:R-:W-:-:S02]  /*24a0*/  FFMA R78, R66, R18, R97 ;  /* 0x00000012424e7223 */ /* 0x000fc40000000061 */
[C---:B---3--:R-:W-:Y:S02]  /*24b0*/  FFMA R93, R64.reuse, R6, R57 ;  /* 0x00000006405d7223 */ /* 0x048fe40000000039 */
[C---:B------:R-:W-:Y:S02]  /*24c0*/  FFMA R79, R64.reuse, R10, R75 ;  /* 0x0000000a404f7223 */ /* 0x040fe4000000004b */
[C---:B------:R-:W-:Y:S02]  /*24d0*/  FFMA R66, R64.reuse, R14, R87 ;  /* 0x0000000e40427223 */ /* 0x040fe40000000057 */
[----:B------:R-:W-:Y:S02]  /*24e0*/  FFMA R64, R64, R18, R65 ;  /* 0x0000001240407223 */ /* 0x000fe40000000041 */
[C---:B------:R-:W-:Y:S02]  /*24f0*/  FFMA R5, R74.reuse, R6, R5 ;  /* 0x000000064a057223 */ /* 0x040fe40000000005 */
[----:B------:R-:W-:-:S02]  /*2500*/  FFMA R9, R74, R10, R9 ;  /* 0x0000000a4a097223 */ /* 0x000fc40000000009 */
[C---:B------:R-:W-:Y:S02]  /*2510*/  FFMA R13, R74.reuse, R14, R13 ;  /* 0x0000000e4a0d7223 */ /* 0x040fe4000000000d */
[----:B------:R-:W-:Y:S02]  /*2520*/  FFMA R17, R74, R18, R17 ;  /* 0x000000124a117223 */ /* 0x000fe40000000011 */
[C---:B------:R-:W-:Y:S02]  /*2530*/  FFMA R61, R16.reuse, R19, R99 ;  /* 0x00000013103d7223 */ /* 0x040fe40000000063 */
[C---:B------:R-:W-:Y:S02]  /*2540*/  FFMA R103, R16.reuse, R7, R49 ;  /* 0x0000000710677223 */ /* 0x040fe40000000031 */
[C---:B------:R-:W-:Y:S02]  /*2550*/  FFMA R89, R16.reuse, R11, R71 ;  /* 0x0000000b10597223 */ /* 0x040fe40000000047 */
[----:B------:R-:W-:-:S02]  /*2560*/  FFMA R75, R16, R15, R77 ;  /* 0x0000000f104b7223 */ /* 0x000fc4000000004d */
[C---:B----4-:R-:W-:Y:S02]  /*2570*/  FFMA R101, R54.reuse, R7, R51 ;  /* 0x0000000736657223 */ /* 0x050fe40000000033 */
[C---:B------:R-:W-:Y:S02]  /*2580*/  FFMA R87, R54.reuse, R11, R69 ;  /* 0x0000000b36577223 */ /* 0x040fe40000000045 */
[C---:B------:R-:W-:Y:S02]  /*2590*/  FFMA R73, R54.reuse, R15, R67 ;  /* 0x0000000f36497223 */ /* 0x040fe40000000043 */
[----:B------:R-:W-:Y:S02]  /*25a0*/  FFMA R59, R54, R19, R91 ;  /* 0x00000013363b7223 */ /* 0x000fe4000000005b */
[C---:B-----5:R-:W-:Y:S02]  /*25b0*/  FFMA R99, R12.reuse, R7, R53 ;  /* 0x000000070c637223 */ /* 0x060fe40000000035 */
[----:B------:R-:W-:-:S02]  /*25c0*/  FFMA R85, R12, R11, R63 ;  /* 0x0000000b0c557223 */ /* 0x000fc4000000003f */
[----:B------:R-:W-:Y:S02]  /*25d0*/  FFMA R97, R56, R7, R55 ;  /* 0x0000000738617223 */ /* 0x000fe40000000037 */
[C---:B------:R-:W-:Y:S02]  /*25e0*/  FFMA R71, R12.reuse, R15, R68 ;  /* 0x0000000f0c477223 */ /* 0x040fe40000000044 */
[----:B------:R-:W-:Y:S02]  /*25f0*/  FFMA R57, R12, R19, R72 ;  /* 0x000000130c397223 */ /* 0x000fe40000000048 */
[C---:B------:R-:W-:Y:S02]  /*2600*/  FFMA R83, R56.reuse, R11, R62 ;  /* 0x0000000b38537223 */ /* 0x040fe4000000003e */
[C---:B------:R-:W-:Y:S02]  /*2610*/  FFMA R69, R56.reuse, R15, R70 ;  /* 0x0000000f38457223 */ /* 0x040fe40000000046 */
[----:B------:R-:W-:-:S02]  /*2620*/  FFMA R55, R56, R19, R76 ;  /* 0x0000001338377223 */ /* 0x000fc4000000004c */
[C---:B------:R-:W-:Y:S02]  /*2630*/  FFMA R95, R4.reuse, R7, R95 ;  /* 0x00000007045f7223 */ /* 0x040fe4000000005f */
        /* <DEDUP_REMOVED lines=10> */
[----:B------:R-:W-:Y:S01]  /*26e0*/  FFMA R49, R58, R19, R17 ;  /* 0x000000133a317223 */ /* 0x000fe20000000011 */
[----:B------:R-:W-:Y:S05]  /*26f0*/  @P0 BRA `(.L_x_0) ;  /* 0xfffff6b000000947 */ /* 0x000fea000383ffff */
[----:B------:R-:W-:Y:S01]  /*2700*/  @P1 CALL.REL.NOINC `(.L_x_1) ;  /* 0x0000001000001944 */ /* 0x000fe20003c00000 */
[----:B------:R-:W-:Y:S05]  /*2710*/  BRA `(.L_x_2) ;  /* 0xffffe8f000007947 */ /* 0x000fea000383ffff */
.L_x_1:
[----:B------:R-:W-:Y:S01]  /*2720*/  IMAD R23, R0, 0x3100, R23 ;  /* 0x0000310000177824 */ /* 0x000fe200078e0217 */
[----:B------:R-:W-:-:S02]  /*2730*/  LOP3.LUT R0, R20, 0x1f, RZ, 0xc0, !PT ;  /* 0x0000001f14007812 */ /* 0x000fc400078ec0ff */
[----:B------:R-:W-:Y:S01]  /*2740*/  LOP3.LUT R20, R20, 0x3, RZ, 0xc0, !PT ;  /* 0x0000000314147812 */ /* 0x000fe200078ec0ff */
[----:B------:R-:W-:Y:S01]  /*2750*/  IMAD R23, R50, 0x31000, R23 ;  /* 0x0003100032177824 */ /* 0x000fe200078e0217 */
[----:B------:R-:W-:Y:S02]  /*2760*/  SHF.R.U32.HI R0, RZ, 0x2, R0 ;  /* 0x00000002ff007819 */ /* 0x000fe40000011600 */
[----:B------:R-:W-:Y:S01]  /*2770*/  FMNMX R103, RZ, R103, !PT ;  /* 0x00000067ff677209 */ /* 0x000fe20007800000 */
[----:B------:R-:W-:Y:S01]  /*2780*/  IMAD R23, R20, 0xe, R23 ;  /* 0x0000000e14177824 */ /* 0x000fe200078e0217 */
[----:B------:R-:W-:Y:S02]  /*2790*/  FMNMX R101, RZ, R101, !PT ;  /* 0x00000065ff657209 */ /* 0x000fe40007800000 */
[----:B------:R-:W-:Y:S01]  /*27a0*/  FMNMX R99, RZ, R99, !PT ;  /* 0x00000063ff637209 */ /* 0x000fe20007800000 */
[----:B------:R-:W-:Y:S01]  /*27b0*/  IMAD R3, R0, 0x188, R23 ;  /* 0x0000018800037824 */ /* 0x000fe200078e0217 */
[----:B------:R-:W-:-:S02]  /*27c0*/  FMNMX R97, RZ, R97, !PT ;  /* 0x00000061ff617209 */ /* 0x000fc40007800000 */
[----:B------:R-:W-:Y:S01]  /*27d0*/  FMNMX R95, RZ, R95, !PT ;  /* 0x0000005fff5f7209 */ /* 0x000fe20007800000 */
[----:B------:R-:W-:Y:S01]  /*27e0*/  IMAD.WIDE R2, R3, R48, c[0x0][0x170] ;  /* 0x00005c0003027625 */ /* 0x000fe200078e0230 */
[----:B------:R-:W-:Y:S02]  /*27f0*/  FMNMX R93, RZ, R93, !PT ;  /* 0x0000005dff5d7209 */ /* 0x000fe40007800000 */
[----:B------:R-:W-:Y:S02]  /*2800*/  FMNMX R91, RZ, R91, !PT ;  /* 0x0000005bff5b7209 */ /* 0x000fe40007800000 */
[----:B------:R-:W-:Y:S01]  /*2810*/  FMNMX R89, RZ, R89, !PT ;  /* 0x00000059ff597209 */ /* 0x000fe20007800000 */
[----:B------:R-:W-:Y:S01]  /*2820*/  STG.E [R2.64], R103 ;  /* 0x0000006702007986 */ /* 0x000fe2000c101904 */
[----:B------:R-:W-:Y:S02]  /*2830*/  FMNMX R87, RZ, R87, !PT ;  /* 0x00000057ff577209 */ /* 0x000fe40007800000 */
[----:B------:R-:W-:Y:S01]  /*2840*/  FMNMX R85, RZ, R85, !PT ;  /* 0x00000055ff557209 */ /* 0x000fe20007800000 */
[----:B------:R-:W-:Y:S01]  /*2850*/  STG.E [R2.64+0xe0], R101 ;  /* 0x0000e06502007986 */ /* 0x000fe2000c101904 */
[----:B------:R-:W-:-:S02]  /*2860*/  FMNMX R83, RZ, R83, !PT ;  /* 0x00000053ff537209 */ /* 0x000fc40007800000 */
[----:B------:R-:W-:Y:S01]  /*2870*/  FMNMX R81, RZ, R81, !PT ;  /* 0x00000051ff517209 */ /* 0x000fe20007800000 */
[----:B------:R-:W-:Y:S01]  /*2880*/  STG.E [R2.64+0x1c0], R99 ;  /* 0x0001c06302007986 */ /* 0x000fe2000c101904 */
[----:B------:R-:W-:Y:S02]  /*2890*/  FMNMX R79, RZ, R79, !PT ;  /* 0x0000004fff4f7209 */ /* 0x000fe40007800000 */
[----:B------:R-:W-:Y:S01]  /*28a0*/  FMNMX R77, RZ, R77, !PT ;  /* 0x0000004dff4d7209 */ /* 0x000fe20007800000 */
[----:B------:R-:W-:Y:S01]  /*28b0*/  STG.E [R2.64+0x2a0], R97 ;  /* 0x0002a06102007986 */ /* 0x000fe2000c101904 */
        /* <DEDUP_REMOVED lines=20> */
[----:B------:R-:W-:Y:S04]  /*2a00*/  STG.E [R2.64+0x33a0], R83 ;  /* 0x0033a05302007986 */ /* 0x000fe8000c101904 */
        /* <DEDUP_REMOVED lines=16> */
[----:B------:R-:W-:Y:S01]  /*2b10*/  STG.E [R2.64+0x9840], R49 ;  /* 0x0098403102007986 */ /* 0x000fe2000c101904 */
[----:B------:R-:W-:Y:S05]  /*2b20*/  EXIT ;  /* 0x000000000000794d */ /* 0x000fea0003800000 */
.L_x_3:
[----:B------:R-:W-:-:S00]  /*2b30*/  BRA `(.L_x_3) ;  /* 0xfffffff000007947 */ /* 0x000fc0000383ffff */
[----:B------:R-:W-:-:S00]  /*2b40*/  NOP ;  /* 0x0000000000007918 */ /* 0x000fc00000000000 */
        /* <DEDUP_REMOVED lines=11> */
.L_x_4:


//--------------------- .nv.shared.candidate4     --------------------------
	.section	.nv.shared.candidate4,"aw",@nobits
	.align	4
.nv.shared.candidate4:
	.zero		41472
